	.headerflags	@"EF_CUDA_TEXMODE_UNIFIED EF_CUDA_64BIT_ADDRESS EF_CUDA_ACCELERATORS EF_CUDA_SM90 EF_CUDA_VIRTUAL_SM(EF_CUDA_SM90)"
	.elftype	@"ET_EXEC"


//--------------------- .nv.info                  --------------------------
	.section	.nv.info,"",@"SHT_CUDA_INFO"
	.align	4


	//----- nvinfo : EIATTR_REGCOUNT
	.align		4
        /*0000*/ 	.byte	0x04, 0x2f
        /*0002*/ 	.short	(.L_1 - .L_0)
	.align		4
.L_0:
        /*0004*/ 	.word	index@(triton_mm)
        /*0008*/ 	.word	0x00000040


	//----- nvinfo : EIATTR_MIN_STACK_SIZE
	.align		4
.L_1:
        /*000c*/ 	.byte	0x04, 0x12
        /*000e*/ 	.short	(.L_3 - .L_2)
	.align		4
.L_2:
        /*0010*/ 	.word	index@(triton_mm)
        /*0014*/ 	.word	0x00000000


	//----- nvinfo : EIATTR_FRAME_SIZE
	.align		4
.L_3:
        /*0018*/ 	.byte	0x04, 0x11
        /*001a*/ 	.short	(.L_5 - .L_4)
	.align		4
.L_4:
        /*001c*/ 	.word	index@(triton_mm)
        /*0020*/ 	.word	0x00000000


	//----- nvinfo : EIATTR_MIN_STACK_SIZE
	.align		4
.L_5:
        /*0024*/ 	.byte	0x04, 0x12
        /*0026*/ 	.short	(.L_7 - .L_6)
	.align		4
.L_6:
        /*0028*/ 	.word	index@(triton_mm)
        /*002c*/ 	.word	0x00000000
.L_7:


//--------------------- .nv.info.triton_mm        --------------------------
	.section	.nv.info.triton_mm,"",@"SHT_CUDA_INFO"
	.sectionflags	@""
	.align	4


	//----- nvinfo : EIATTR_CUDA_API_VERSION
	.align		4
        /*0000*/ 	.byte	0x04, 0x37
        /*0002*/ 	.short	(.L_9 - .L_8)
.L_8:
        /*0004*/ 	.word	0x0000007c


	//----- nvinfo : EIATTR_KPARAM_INFO
	.align		4
.L_9:
        /*0008*/ 	.byte	0x04, 0x17
        /*000a*/ 	.short	(.L_11 - .L_10)
.L_10:
        /*000c*/ 	.word	0x00000000
        /*0010*/ 	.short	0x0003
        /*0012*/ 	.short	0x0018
        /*0014*/ 	.byte	0x00, 0xf0, 0x11, 0x00


	//----- nvinfo : EIATTR_KPARAM_INFO
	.align		4
.L_11:
        /*0018*/ 	.byte	0x04, 0x17
        /*001a*/ 	.short	(.L_13 - .L_12)
.L_12:
        /*001c*/ 	.word	0x00000000
        /*0020*/ 	.short	0x0002
        /*0022*/ 	.short	0x0010
        /*0024*/ 	.byte	0x00, 0xf0, 0x21, 0x00


	//----- nvinfo : EIATTR_KPARAM_INFO
	.align		4
.L_13:
        /*0028*/ 	.byte	0x04, 0x17
        /*002a*/ 	.short	(.L_15 - .L_14)
.L_14:
        /*002c*/ 	.word	0x00000000
        /*0030*/ 	.short	0x0001
        /*0032*/ 	.short	0x0008
        /*0034*/ 	.byte	0x00, 0xf0, 0x21, 0x00


	//----- nvinfo : EIATTR_KPARAM_INFO
	.align		4
.L_15:
        /*0038*/ 	.byte	0x04, 0x17
        /*003a*/ 	.short	(.L_17 - .L_16)
.L_16:
        /*003c*/ 	.word	0x00000000
        /*0040*/ 	.short	0x0000
        /*0042*/ 	.short	0x0000
        /*0044*/ 	.byte	0x00, 0xf0, 0x21, 0x00


	//----- nvinfo : EIATTR_SPARSE_MMA_MASK
	.align		4
.L_17:
        /*0048*/ 	.byte	0x03, 0x50
        /*004a*/ 	.short	0x0000


	//----- nvinfo : EIATTR_MAXREG_COUNT
	.align		4
        /*004c*/ 	.byte	0x03, 0x1b
        /*004e*/ 	.short	0x00ff


	//----- nvinfo : EIATTR_COOP_GROUP_MASK_REGIDS
	.align		4
        /*0050*/ 	.byte	0x04, 0x29
        /*0052*/ 	.short	(.L_19 - .L_18)


	//   ....[0]....
.L_18:
        /*0054*/ 	.word	0xffffffff


	//----- nvinfo : EIATTR_COOP_GROUP_INSTR_OFFSETS
	.align		4
.L_19:
        /*0058*/ 	.byte	0x04, 0x28
        /*005a*/ 	.short	(.L_21 - .L_20)


	//   ....[0]....
.L_20:
        /*005c*/ 	.word	0x00000b00


	//----- nvinfo : EIATTR_EXIT_INSTR_OFFSETS
	.align		4
.L_21:
        /*0060*/ 	.byte	0x04, 0x1c
        /*0062*/ 	.short	(.L_23 - .L_22)


	//   ....[0]....
.L_22:
        /*0064*/ 	.word	0x00000040


	//   ....[1]....
        /*0068*/ 	.word	0x00001d60


	//   ....[2]....
        /*006c*/ 	.word	0x00001db0


	//----- nvinfo : EIATTR_MAX_THREADS
	.align		4
.L_23:
        /*0070*/ 	.byte	0x04, 0x05
        /*0072*/ 	.short	(.L_25 - .L_24)
.L_24:
        /*0074*/ 	.word	0x00000100
        /*0078*/ 	.word	0x00000001
        /*007c*/ 	.word	0x00000001


	//----- nvinfo : EIATTR_CBANK_PARAM_SIZE
	.align		4
.L_25:
        /*0080*/ 	.byte	0x03, 0x19
        /*0082*/ 	.short	0x001c


	//----- nvinfo : EIATTR_PARAM_CBANK
	.align		4
        /*0084*/ 	.byte	0x04, 0x0a
        /*0086*/ 	.short	(.L_27 - .L_26)
	.align		4
.L_26:
        /*0088*/ 	.word	index@(.nv.constant0.triton_mm)
        /*008c*/ 	.short	0x0210
        /*008e*/ 	.short	0x001c


	//----- nvinfo : EIATTR_SW_WAR
	.align		4
.L_27:
        /*0090*/ 	.byte	0x04, 0x36
        /*0092*/ 	.short	(.L_29 - .L_28)
.L_28:
        /*0094*/ 	.word	0x00000008
.L_29:


//--------------------- .nv.callgraph             --------------------------
	.section	.nv.callgraph,"",@"SHT_CUDA_CALLGRAPH"
	.align	4
	.sectionentsize	8
	.align		4
        /*0000*/ 	.word	0x00000000
	.align		4
        /*0004*/ 	.word	0xffffffff
	.align		4
        /*0008*/ 	.word	0x00000000
	.align		4
        /*000c*/ 	.word	0xfffffffe
	.align		4
        /*0010*/ 	.word	0x00000000
	.align		4
        /*0014*/ 	.word	0xfffffffd
	.align		4
        /*0018*/ 	.word	0x00000000
	.align		4
        /*001c*/ 	.word	0xfffffffc


//--------------------- .text.triton_mm           --------------------------
	.section	.text.triton_mm,"ax",@progbits
	.sectionflags	@"SHF_BARRIERS=1"
	.align	128
        .global         triton_mm
        .type           triton_mm,@function
        .size           triton_mm,(.L_x_2 - triton_mm)
        .other          triton_mm,@"STO_CUDA_ENTRY STV_DEFAULT"
triton_mm:
.text.triton_mm:
[----:B------:R-:W1:Y:S02]  /*0000*/  LDC R1, c[0x0][0x28] ;  /* 0x00000a00ff017b82 */ /* 0x000e640000000800 */
[----:B------:R-:W2:Y:S02]  /*0010*/  LDC R0, c[0x0][0x228] ;  /* 0x00008a00ff007b82 */ /* 0x000ea40000000800 */
[----:B--2---:R-:W-:-:S05]  /*0020*/  IMAD R2, R0, 0xc00, RZ ;  /* 0x00000c0000027824 */ /* 0x004fca00078e02ff */
[----:B------:R-:W-:-:S13]  /*0030*/  ISETP.NE.AND P0, PT, R2, RZ, PT ;  /* 0x000000ff0200720c */ /* 0x000fda0003f05270 */
[----:B------:R-:W-:Y:S05]  /*0040*/  @!P0 EXIT ;  /* 0x000000000000894d */ /* 0x000fea0003800000 */
[----:B------:R-:W2:Y:S01]  /*0050*/  S2R R10, SR_CTAID.X ;  /* 0x00000000000a7919 */ /* 0x000ea20000002500 */
[----:B------:R-:W-:Y:S01]  /*0060*/  VIADD R2, R0, 0x3f ;  /* 0x0000003f00027836 */ /* 0x000fe20000000000 */
[----:B------:R-:W-:Y:S01]  /*0070*/  IABS R13, R0 ;  /* 0x00000000000d7213 */ /* 0x000fe20000000000 */
[----:B------:R-:W3:Y:S01]  /*0080*/  S2UR UR4, SR_CgaCtaId ;  /* 0x00000000000479c3 */ /* 0x000ee20000008800 */
[----:B------:R-:W-:Y:S01]  /*0090*/  UMOV UR6, 0x400 ;  /* 0x0000040000067882 */ /* 0x000fe20000000000 */
[----:B------:R-:W-:Y:S01]  /*00a0*/  ULDC.64 UR20, c[0x0][0x208] ;  /* 0x0000820000147ab9 */ /* 0x000fe20000000a00 */
[----:B------:R-:W-:Y:S01]  /*00b0*/  SHF.R.S32.HI R3, RZ, 0x1f, R2 ;  /* 0x0000001fff037819 */ /* 0x000fe20000011402 */
[----:B------:R-:W-:Y:S01]  /*00c0*/  IMAD.MOV.U32 R59, RZ, RZ, 0x2 ;  /* 0x00000002ff3b7424 */ /* 0x000fe200078e00ff */
[----:B------:R-:W-:Y:S02]  /*00d0*/  CS2R R24, SRZ ;  /* 0x0000000000187805 */ /* 0x000fe4000001ff00 */
[----:B------:R-:W-:-:S02]  /*00e0*/  CS2R R26, SRZ ;  /* 0x00000000001a7805 */ /* 0x000fc4000001ff00 */
[----:B------:R-:W-:Y:S02]  /*00f0*/  LEA.HI R3, R3, R2, RZ, 0x6 ;  /* 0x0000000203037211 */ /* 0x000fe400078f30ff */
[----:B------:R-:W-:Y:S02]  /*0100*/  CS2R R28, SRZ ;  /* 0x00000000001c7805 */ /* 0x000fe4000001ff00 */
[----:B------:R-:W-:Y:S02]  /*0110*/  CS2R R30, SRZ ;  /* 0x00000000001e7805 */ /* 0x000fe4000001ff00 */
[----:B------:R-:W-:Y:S02]  /*0120*/  CS2R R32, SRZ ;  /* 0x0000000000207805 */ /* 0x000fe4000001ff00 */
[----:B------:R-:W-:Y:S02]  /*0130*/  CS2R R34, SRZ ;  /* 0x0000000000227805 */ /* 0x000fe4000001ff00 */
[----:B------:R-:W-:-:S02]  /*0140*/  CS2R R36, SRZ ;  /* 0x0000000000247805 */ /* 0x000fc4000001ff00 */
[----:B------:R-:W-:Y:S02]  /*0150*/  CS2R R38, SRZ ;  /* 0x0000000000267805 */ /* 0x000fe4000001ff00 */
[----:B------:R-:W-:Y:S02]  /*0160*/  CS2R R40, SRZ ;  /* 0x0000000000287805 */ /* 0x000fe4000001ff00 */
[----:B------:R-:W-:Y:S02]  /*0170*/  CS2R R42, SRZ ;  /* 0x00000000002a7805 */ /* 0x000fe4000001ff00 */
[----:B------:R-:W-:Y:S02]  /*0180*/  CS2R R44, SRZ ;  /* 0x00000000002c7805 */ /* 0x000fe4000001ff00 */
[----:B------:R-:W-:Y:S02]  /*0190*/  CS2R R46, SRZ ;  /* 0x00000000002e7805 */ /* 0x000fe4000001ff00 */
[----:B------:R-:W-:-:S02]  /*01a0*/  CS2R R48, SRZ ;  /* 0x0000000000307805 */ /* 0x000fc4000001ff00 */
[----:B------:R-:W-:Y:S02]  /*01b0*/  CS2R R50, SRZ ;  /* 0x0000000000327805 */ /* 0x000fe4000001ff00 */
[----:B------:R-:W-:Y:S02]  /*01c0*/  CS2R R52, SRZ ;  /* 0x0000000000347805 */ /* 0x000fe4000001ff00 */
[----:B------:R-:W-:Y:S01]  /*01d0*/  CS2R R54, SRZ ;  /* 0x0000000000367805 */ /* 0x000fe2000001ff00 */
[----:B---3--:R-:W-:-:S03]  /*01e0*/  UPRMT UR6, UR4, 0x654, UR6 ;  /* 0x0000065404067896 */ /* 0x008fc60008000006 */
[----:B------:R-:W-:Y:S01]  /*01f0*/  UMOV UR4, 0xffffffff ;  /* 0xffffffff00047882 */ /* 0x000fe20000000000 */
[----:B------:R-:W-:Y:S01]  /*0200*/  UIADD3 UR22, UR6, 0x4000, URZ ;  /* 0x0000400006167890 */ /* 0x000fe2000fffe03f */
[C---:B--2---:R-:W-:Y:S01]  /*0210*/  IMAD.HI R4, R10.reuse, 0x2aaaaaab, RZ ;  /* 0x2aaaaaab0a047827 */ /* 0x044fe200078e02ff */
[----:B------:R-:W-:Y:S02]  /*0220*/  IABS R8, R10 ;  /* 0x0000000a00087213 */ /* 0x000fe40000000000 */
[----:B------:R-:W-:Y:S02]  /*0230*/  ISETP.GE.AND P1, PT, R10, RZ, PT ;  /* 0x000000ff0a00720c */ /* 0x000fe40003f26270 */
[----:B------:R-:W-:-:S04]  /*0240*/  SHF.R.U32.HI R5, RZ, 0x1f, R4 ;  /* 0x0000001fff057819 */ /* 0x000fc80000011604 */
[----:B------:R-:W-:-:S05]  /*0250*/  LEA.HI.SX32 R5, R4, R5, 0x1b ;  /* 0x0000000504057211 */ /* 0x000fca00078fdaff */
[----:B------:R-:W-:-:S05]  /*0260*/  IMAD.SHL.U32 R4, R5, 0x8, RZ ;  /* 0x0000000805047824 */ /* 0x000fca00078e00ff */
[----:B------:R-:W-:-:S04]  /*0270*/  LEA.HI.SX32 R3, R3, -R4, 0x1a ;  /* 0x8000000403037211 */ /* 0x000fc800078fd2ff */
[----:B------:R-:W-:-:S04]  /*0280*/  VIMNMX R6, R3, 0x8, PT ;  /* 0x0000000803067848 */ /* 0x000fc80003fe0100 */
[-C--:B------:R-:W-:Y:S02]  /*0290*/  IABS R14, R6.reuse ;  /* 0x00000006000e7213 */ /* 0x080fe40000000000 */
[----:B------:R-:W-:Y:S02]  /*02a0*/  IABS R11, R6 ;  /* 0x00000006000b7213 */ /* 0x000fe40000000000 */
[----:B------:R-:W2:Y:S03]  /*02b0*/  I2F.RP R7, R14 ;  /* 0x0000000e00077306 */ /* 0x000ea60000209400 */
[----:B------:R-:W-:-:S05]  /*02c0*/  IMAD.MOV R11, RZ, RZ, -R11 ;  /* 0x000000ffff0b7224 */ /* 0x000fca00078e0a0b */
[----:B--2---:R-:W2:Y:S02]  /*02d0*/  MUFU.RCP R7, R7 ;  /* 0x0000000700077308 */ /* 0x004ea40000001000 */
[----:B--2---:R-:W-:-:S06]  /*02e0*/  VIADD R2, R7, 0xffffffe ;  /* 0x0ffffffe07027836 */ /* 0x004fcc0000000000 */
[----:B------:R2:W3:Y:S02]  /*02f0*/  F2I.FTZ.U32.TRUNC.NTZ R3, R2 ;  /* 0x0000000200037305 */ /* 0x0004e4000021f000 */
[----:B--2---:R-:W-:Y:S02]  /*0300*/  IMAD.MOV.U32 R2, RZ, RZ, RZ ;  /* 0x000000ffff027224 */ /* 0x004fe400078e00ff */
[----:B---3--:R-:W-:-:S04]  /*0310*/  IMAD.MOV R9, RZ, RZ, -R3 ;  /* 0x000000ffff097224 */ /* 0x008fc800078e0a03 */
[----:B------:R-:W-:-:S04]  /*0320*/  IMAD R9, R9, R14, RZ ;  /* 0x0000000e09097224 */ /* 0x000fc800078e02ff */
[----:B------:R-:W-:-:S04]  /*0330*/  IMAD.HI.U32 R3, R3, R9, R2 ;  /* 0x0000000903037227 */ /* 0x000fc800078e0002 */
[----:B------:R-:W-:Y:S02]  /*0340*/  IMAD R9, R5, -0xc0, R10 ;  /* 0xffffff4005097824 */ /* 0x000fe400078e020a */
[----:B------:R-:W-:-:S03]  /*0350*/  IMAD.HI.U32 R2, R3, R8, RZ ;  /* 0x0000000803027227 */ /* 0x000fc600078e00ff */
[----:B------:R-:W-:Y:S01]  /*0360*/  IABS R5, R9 ;  /* 0x0000000900057213 */ /* 0x000fe20000000000 */
[----:B------:R-:W-:Y:S02]  /*0370*/  IMAD R7, R2, R11, R8 ;  /* 0x0000000b02077224 */ /* 0x000fe400078e0208 */
[----:B------:R-:W2:Y:S01]  /*0380*/  I2F.RP R8, R13 ;  /* 0x0000000d00087306 */ /* 0x000ea20000209400 */
[----:B------:R-:W3:Y:S01]  /*0390*/  S2R R2, SR_TID.X ;  /* 0x0000000000027919 */ /* 0x000ee20000002100 */
[----:B------:R-:W-:Y:S01]  /*03a0*/  IMAD.MOV.U32 R10, RZ, RZ, R5 ;  /* 0x000000ffff0a7224 */ /* 0x000fe200078e0005 */
[----:B------:R-:W-:-:S03]  /*03b0*/  ISETP.GT.U32.AND P0, PT, R14, R7, PT ;  /* 0x000000070e00720c */ /* 0x000fc60003f04070 */
[----:B------:R-:W-:-:S04]  /*03c0*/  IMAD.HI.U32 R3, R3, R10, RZ ;  /* 0x0000000a03037227 */ /* 0x000fc800078e00ff */
[----:B------:R-:W-:Y:S01]  /*03d0*/  IMAD R10, R3, R11, R10 ;  /* 0x0000000b030a7224 */ /* 0x000fe200078e020a */
[----:B--2---:R-:W2:Y:S05]  /*03e0*/  MUFU.RCP R8, R8 ;  /* 0x0000000800087308 */ /* 0x004eaa0000001000 */
[----:B------:R-:W-:Y:S01]  /*03f0*/  @!P0 IMAD.IADD R7, R7, 0x1, -R14 ;  /* 0x0000000107078824 */ /* 0x000fe200078e0a0e */
[----:B------:R-:W-:-:S04]  /*0400*/  ISETP.GT.U32.AND P2, PT, R14, R10, PT ;  /* 0x0000000a0e00720c */ /* 0x000fc80003f44070 */
[----:B------:R-:W-:Y:S01]  /*0410*/  ISETP.GT.U32.AND P0, PT, R14, R7, PT ;  /* 0x000000070e00720c */ /* 0x000fe20003f04070 */
[----:B--2---:R-:W-:Y:S01]  /*0420*/  VIADD R5, R8, 0xffffffe ;  /* 0x0ffffffe08057836 */ /* 0x004fe20000000000 */
[----:B------:R-:W-:-:S07]  /*0430*/  LOP3.LUT R8, RZ, R6, RZ, 0x33, !PT ;  /* 0x00000006ff087212 */ /* 0x000fce00078e33ff */
[----:B------:R-:W-:Y:S01]  /*0440*/  @!P2 IMAD.IADD R10, R10, 0x1, -R14 ;  /* 0x000000010a0aa824 */ /* 0x000fe200078e0a0e */
[----:B---3--:R-:W-:-:S03]  /*0450*/  SHF.R.U32.HI R12, RZ, 0x2, R2 ;  /* 0x00000002ff0c7819 */ /* 0x008fc60000011602 */
[----:B------:R-:W-:Y:S01]  /*0460*/  @!P0 IMAD.IADD R7, R7, 0x1, -R14 ;  /* 0x0000000107078824 */ /* 0x000fe200078e0a0e */
[----:B------:R-:W-:Y:S01]  /*0470*/  ISETP.NE.AND P0, PT, R6, RZ, PT ;  /* 0x000000ff0600720c */ /* 0x000fe20003f05270 */
[----:B------:R-:W2:Y:S01]  /*0480*/  F2I.FTZ.U32.TRUNC.NTZ R5, R5 ;  /* 0x0000000500057305 */ /* 0x000ea2000021f000 */
[----:B------:R-:W-:Y:S01]  /*0490*/  SGXT.U32 R12, R12, 0x6 ;  /* 0x000000060c0c781a */ /* 0x000fe20000000000 */
[----:B------:R-:W-:Y:S01]  /*04a0*/  @!P1 IMAD.MOV R7, RZ, RZ, -R7 ;  /* 0x000000ffff079224 */ /* 0x000fe200078e0a07 */
[----:B------:R-:W-:Y:S01]  /*04b0*/  ISETP.GE.U32.AND P1, PT, R10, R14, PT ;  /* 0x0000000e0a00720c */ /* 0x000fe20003f26070 */
[----:B------:R-:W-:Y:S01]  /*04c0*/  @!P2 VIADD R3, R3, 0x1 ;  /* 0x000000010303a836 */ /* 0x000fe20000000000 */
[----:B------:R-:W-:Y:S02]  /*04d0*/  LOP3.LUT R6, R9, R6, RZ, 0x3c, !PT ;  /* 0x0000000609067212 */ /* 0x000fe400078e3cff */
[----:B------:R-:W-:Y:S02]  /*04e0*/  SEL R7, R8, R7, !P0 ;  /* 0x0000000708077207 */ /* 0x000fe40004000000 */
[----:B------:R-:W-:-:S02]  /*04f0*/  ISETP.GE.AND P2, PT, R6, RZ, PT ;  /* 0x000000ff0600720c */ /* 0x000fc40003f46270 */
[--C-:B------:R-:W-:Y:S01]  /*0500*/  SHF.R.U32.HI R21, RZ, 0x4, R2.reuse ;  /* 0x00000004ff157819 */ /* 0x100fe20000011602 */
[----:B------:R-:W-:Y:S01]  /*0510*/  IMAD.IADD R7, R4, 0x1, R7 ;  /* 0x0000000104077824 */ /* 0x000fe200078e0207 */
[----:B------:R-:W-:Y:S01]  /*0520*/  SHF.R.U32.HI R22, RZ, 0x5, R2 ;  /* 0x00000005ff167819 */ /* 0x000fe20000011602 */
[----:B--2---:R-:W-:Y:S01]  /*0530*/  IMAD.MOV R4, RZ, RZ, -R5 ;  /* 0x000000ffff047224 */ /* 0x004fe200078e0a05 */
[----:B------:R-:W-:Y:S01]  /*0540*/  SGXT.U32 R21, R21, 0x1 ;  /* 0x000000011515781a */ /* 0x000fe20000000000 */
[----:B------:R-:W-:Y:S01]  /*0550*/  IMAD.SHL.U32 R7, R7, 0x40, RZ ;  /* 0x0000004007077824 */ /* 0x000fe200078e00ff */
[----:B------:R-:W-:Y:S01]  /*0560*/  LOP3.LUT R20, R22, 0x7fffffc, RZ, 0xc0, !PT ;  /* 0x07fffffc16147812 */ /* 0x000fe200078ec0ff */
[----:B------:R-:W-:Y:S02]  /*0570*/  IMAD R11, R4, R13, RZ ;  /* 0x0000000d040b7224 */ /* 0x000fe400078e02ff */
[----:B------:R-:W-:Y:S01]  /*0580*/  IMAD.MOV.U32 R4, RZ, RZ, RZ ;  /* 0x000000ffff047224 */ /* 0x000fe200078e00ff */
[----:B------:R-:W-:Y:S01]  /*0590*/  LOP3.LUT R15, R7, R12, RZ, 0xfc, !PT ;  /* 0x0000000c070f7212 */ /* 0x000fe200078efcff */
[----:B------:R-:W-:-:S02]  /*05a0*/  @P1 VIADD R3, R3, 0x1 ;  /* 0x0000000103031836 */ /* 0x000fc40000000000 */
[----:B------:R-:W-:Y:S01]  /*05b0*/  IMAD.HI.U32 R4, R5, R11, R4 ;  /* 0x0000000b05047227 */ /* 0x000fe200078e0004 */
[----:B------:R-:W-:-:S03]  /*05c0*/  IABS R10, R15 ;  /* 0x0000000f000a7213 */ /* 0x000fc60000000000 */
[----:B------:R-:W-:Y:S01]  /*05d0*/  @!P2 IMAD.MOV R3, RZ, RZ, -R3 ;  /* 0x000000ffff03a224 */ /* 0x000fe200078e0a03 */
[----:B------:R-:W-:Y:S01]  /*05e0*/  ISETP.GE.AND P2, PT, R15, RZ, PT ;  /* 0x000000ff0f00720c */ /* 0x000fe20003f46270 */
[----:B------:R-:W-:Y:S01]  /*05f0*/  IMAD.MOV.U32 R5, RZ, RZ, R10 ;  /* 0x000000ffff057224 */ /* 0x000fe200078e000a */
[----:B------:R-:W2:Y:S02]  /*0600*/  LDC.64 R14, c[0x0][0x218] ;  /* 0x00008600ff0e7b82 */ /* 0x000ea40000000a00 */
[----:B------:R-:W-:Y:S01]  /*0610*/  SEL R3, R8, R3, !P0 ;  /* 0x0000000308037207 */ /* 0x000fe20004000000 */
[----:B------:R-:W-:Y:S01]  /*0620*/  IMAD.HI.U32 R4, R4, R5, RZ ;  /* 0x0000000504047227 */ /* 0x000fe200078e00ff */
[----:B------:R-:W-:-:S03]  /*0630*/  ISETP.NE.AND P0, PT, R0, RZ, PT ;  /* 0x000000ff0000720c */ /* 0x000fc60003f05270 */
[----:B------:R-:W-:Y:S01]  /*0640*/  IMAD.MOV R4, RZ, RZ, -R4 ;  /* 0x000000ffff047224 */ /* 0x000fe200078e0a04 */
[----:B------:R-:W3:Y:S01]  /*0650*/  LDC.64 R10, c[0x0][0x210] ;  /* 0x00008400ff0a7b82 */ /* 0x000ee20000000a00 */
[----:B------:R-:W-:Y:S02]  /*0660*/  IMAD.SHL.U32 R3, R3, 0x80, RZ ;  /* 0x0000008003037824 */ /* 0x000fe400078e00ff */
[----:B------:R-:W-:-:S03]  /*0670*/  IMAD R4, R13, R4, R5 ;  /* 0x000000040d047224 */ /* 0x000fc600078e0205 */
[----:B------:R-:W-:Y:S02]  /*0680*/  LOP3.LUT R16, R3, R12, RZ, 0xfc, !PT ;  /* 0x0000000c03107212 */ /* 0x000fe400078efcff */
[----:B------:R-:W-:Y:S02]  /*0690*/  ISETP.GT.U32.AND P1, PT, R13, R4, PT ;  /* 0x000000040d00720c */ /* 0x000fe40003f24070 */
[----:B------:R-:W-:Y:S01]  /*06a0*/  LOP3.LUT R18, R3, 0x40, R12, 0xfe, !PT ;  /* 0x0000004003127812 */ /* 0x000fe200078efe0c */
[----:B------:R-:W-:-:S04]  /*06b0*/  IMAD.HI R5, R16, 0x2aaaaaab, RZ ;  /* 0x2aaaaaab10057827 */ /* 0x000fc800078e02ff */
[----:B------:R-:W-:Y:S01]  /*06c0*/  IMAD.HI R8, R18, 0x2aaaaaab, RZ ;  /* 0x2aaaaaab12087827 */ /* 0x000fe200078e02ff */
[----:B------:R-:W-:-:S04]  /*06d0*/  SHF.R.U32.HI R6, RZ, 0x1f, R5 ;  /* 0x0000001fff067819 */ /* 0x000fc80000011605 */
[----:B------:R-:W-:Y:S01]  /*06e0*/  LEA.HI R5, R5, R6, RZ, 0x17 ;  /* 0x0000000605057211 */ /* 0x000fe200078fb8ff */
[----:B------:R-:W-:Y:S01]  /*06f0*/  @!P1 IMAD.IADD R4, R4, 0x1, -R13 ;  /* 0x0000000104049824 */ /* 0x000fe200078e0a0d */
[----:B------:R-:W-:-:S04]  /*0700*/  SHF.R.U32.HI R9, RZ, 0x1f, R8 ;  /* 0x0000001fff097819 */ /* 0x000fc80000011608 */
[----:B------:R-:W-:Y:S02]  /*0710*/  ISETP.GT.U32.AND P1, PT, R13, R4, PT ;  /* 0x000000040d00720c */ /* 0x000fe40003f24070 */
[----:B------:R-:W-:Y:S01]  /*0720*/  LEA.HI R9, R8, R9, RZ, 0x17 ;  /* 0x0000000908097211 */ /* 0x000fe200078fb8ff */
[----:B------:R-:W-:-:S04]  /*0730*/  IMAD R8, R5, -0xc00, R16 ;  /* 0xfffff40005087824 */ /* 0x000fc800078e0210 */
[----:B------:R-:W-:-:S06]  /*0740*/  IMAD R16, R9, -0xc00, R18 ;  /* 0xfffff40009107824 */ /* 0x000fcc00078e0212 */
[----:B------:R-:W-:-:S04]  /*0750*/  @!P1 IMAD.IADD R4, R4, 0x1, -R13 ;  /* 0x0000000104049824 */ /* 0x000fc800078e0a0d */
[----:B------:R-:W-:Y:S02]  /*0760*/  IMAD.MOV.U32 R6, RZ, RZ, R4 ;  /* 0x000000ffff067224 */ /* 0x000fe400078e0004 */
[----:B------:R-:W-:Y:S02]  /*0770*/  IMAD.SHL.U32 R4, R2, 0x8, RZ ;  /* 0x0000000802047824 */ /* 0x000fe400078e00ff */
[----:B------:R-:W-:Y:S01]  /*0780*/  @!P2 IMAD.MOV R6, RZ, RZ, -R6 ;  /* 0x000000ffff06a224 */ /* 0x000fe200078e0a06 */
[----:B------:R-:W-:Y:S02]  /*0790*/  @!P0 LOP3.LUT R6, RZ, R0, RZ, 0x33, !PT ;  /* 0x00000000ff068212 */ /* 0x000fe400078e33ff */
[----:B------:R-:W-:Y:S02]  /*07a0*/  LOP3.LUT R5, R4, 0x18, RZ, 0xc0, !PT ;  /* 0x0000001804057812 */ /* 0x000fe400078ec0ff */
[----:B------:R-:W-:-:S03]  /*07b0*/  LOP3.LUT R19, R4, 0x18, R2, 0x48, !PT ;  /* 0x0000001804137812 */ /* 0x000fc600078e4802 */
[--C-:B------:R-:W-:Y:S01]  /*07c0*/  IMAD R13, R8, 0x1000, R5.reuse ;  /* 0x00001000080d7824 */ /* 0x100fe200078e0205 */
[----:B------:R-:W-:Y:S01]  /*07d0*/  SHF.R.U32.HI R8, RZ, 0x4, R2 ;  /* 0x00000004ff087819 */ /* 0x000fe20000011602 */
[--C-:B------:R-:W-:Y:S01]  /*07e0*/  IMAD R9, R6, 0x1000, R5.reuse ;  /* 0x0000100006097824 */ /* 0x100fe200078e0205 */
[----:B------:R-:W-:Y:S01]  /*07f0*/  LOP3.LUT R6, R12, 0x40, RZ, 0xfc, !PT ;  /* 0x000000400c067812 */ /* 0x000fe200078efcff */
[----:B------:R-:W-:Y:S01]  /*0800*/  IMAD R17, R16, 0x1000, R5 ;  /* 0x0000100010117824 */ /* 0x000fe200078e0205 */
[----:B------:R-:W-:Y:S01]  /*0810*/  SGXT.U32 R8, R8, 0x4 ;  /* 0x000000040808781a */ /* 0x000fe20000000000 */
[--C-:B------:R-:W-:Y:S02]  /*0820*/  IMAD R5, R12, 0x20, R19.reuse ;  /* 0x000000200c057824 */ /* 0x100fe400078e0213 */
[----:B------:R-:W-:Y:S01]  /*0830*/  IMAD R6, R6, 0x20, R19 ;  /* 0x0000002006067824 */ /* 0x000fe200078e0213 */
[----:B------:R-:W-:Y:S01]  /*0840*/  LOP3.LUT R7, R7, R8, RZ, 0xfc, !PT ;  /* 0x0000000807077212 */ /* 0x000fe200078efcff */
[----:B---3--:R-:W-:Y:S01]  /*0850*/  IMAD.WIDE R10, R9, 0x2, R10 ;  /* 0x00000002090a7825 */ /* 0x008fe200078e020a */
[----:B------:R-:W-:-:S03]  /*0860*/  LEA R8, R5, UR6, 0x1 ;  /* 0x0000000605087c11 */ /* 0x000fc6000f8e08ff */
[--C-:B--2---:R-:W-:Y:S01]  /*0870*/  IMAD.WIDE R12, R13, 0x2, R14.reuse ;  /* 0x000000020d0c7825 */ /* 0x104fe200078e020e */
[----:B------:R-:W-:Y:S01]  /*0880*/  IADD3 R57, P0, R10, 0xc0, RZ ;  /* 0x000000c00a397810 */ /* 0x000fe20007f1e0ff */
[----:B------:R-:W-:Y:S01]  /*0890*/  @!PT LDS RZ, [RZ] ;  /* 0x00000000fffff984 */ /* 0x000fe20000000800 */
[----:B------:R-:W-:Y:S01]  /*08a0*/  @!PT LDS RZ, [RZ] ;  /* 0x00000000fffff984 */ /* 0x000fe20000000800 */
[----:B------:R-:W-:Y:S01]  /*08b0*/  @!PT LDS RZ, [RZ] ;  /* 0x00000000fffff984 */ /* 0x000fe20000000800 */
[----:B------:R-:W-:Y:S02]  /*08c0*/  LDGSTS.E.BYPASS.128 [R8], desc[UR20][R10.64] ;  /* 0x000000000a087fae */ /* 0x000fe4000b901c54 */
[----:B------:R-:W-:Y:S01]  /*08d0*/  IMAD.WIDE R14, R17, 0x2, R14 ;  /* 0x00000002110e7825 */ /* 0x000fe200078e020e */
[----:B------:R-:W-:Y:S01]  /*08e0*/  LEA R17, R6, UR6, 0x1 ;  /* 0x0000000606117c11 */ /* 0x000fe2000f8e08ff */
[----:B------:R-:W0:Y:S01]  /*08f0*/  LDGDEPBAR ;  /* 0x00000000000079af */ /* 0x000e220000000000 */
[----:B------:R-:W-:Y:S01]  /*0900*/  IADD3 R23, P1, R12, 0xc0, RZ ;  /* 0x000000c00c177810 */ /* 0x000fe20007f3e0ff */
[----:B------:R-:W-:Y:S01]  /*0910*/  IMAD.X R60, RZ, RZ, R11, P0 ;  /* 0x000000ffff3c7224 */ /* 0x000fe200000e060b */
[----:B------:R-:W-:Y:S01]  /*0920*/  IADD3 R56, P0, R14, 0xc0, RZ ;  /* 0x000000c00e387810 */ /* 0x000fe20007f1e0ff */
[----:B------:R-:W-:Y:S01]  /*0930*/  LDGSTS.E.BYPASS.128 [R8+0x4000], desc[UR20][R12.64] ;  /* 0x040000000c087fae */ /* 0x000fe2000b901c54 */
[----:B------:R-:W-:-:S02]  /*0940*/  IMAD.MOV.U32 R9, RZ, RZ, -0x20 ;  /* 0xffffffe0ff097424 */ /* 0x000fc400078e00ff */
[----:B------:R-:W-:Y:S01]  /*0950*/  IMAD.X R58, RZ, RZ, R13, P1 ;  /* 0x000000ffff3a7224 */ /* 0x000fe200008e060d */
[----:B------:R-:W-:Y:S01]  /*0960*/  LDGSTS.E.BYPASS.128 [R17+0x4000], desc[UR20][R14.64] ;  /* 0x040000000e117fae */ /* 0x000fe2000b901c54 */
[----:B------:R-:W-:-:S03]  /*0970*/  IMAD.X R61, RZ, RZ, R15, P0 ;  /* 0x000000ffff3d7224 */ /* 0x000fc600000e060f */
[----:B------:R-:W0:Y:S01]  /*0980*/  LDGDEPBAR ;  /* 0x00000000000079af */ /* 0x000e220000000000 */
[----:B------:R-:W-:Y:S06]  /*0990*/  BAR.SYNC.DEFER_BLOCKING 0x0 ;  /* 0x0000000000007b1d */ /* 0x000fec0000010000 */
[----:B------:R-:W-:Y:S01]  /*09a0*/  @!PT LDS RZ, [RZ] ;  /* 0x00000000fffff984 */ /* 0x000fe20000000800 */
[----:B------:R-:W-:Y:S01]  /*09b0*/  @!PT LDS RZ, [RZ] ;  /* 0x00000000fffff984 */ /* 0x000fe20000000800 */
[----:B------:R-:W-:Y:S01]  /*09c0*/  @!PT LDS RZ, [RZ] ;  /* 0x00000000fffff984 */ /* 0x000fe20000000800 */
[----:B------:R-:W-:Y:S04]  /*09d0*/  LDGSTS.E.BYPASS.128 [R8+0x1000], desc[UR20][R10.64+0x40] ;  /* 0x010000400a087fae */ /* 0x000fe8000b901c54 */
[----:B------:R-:W0:Y:S04]  /*09e0*/  LDGDEPBAR ;  /* 0x00000000000079af */ /* 0x000e280000000000 */
[----:B------:R-:W-:Y:S04]  /*09f0*/  LDGSTS.E.BYPASS.128 [R8+0x6000], desc[UR20][R12.64+0x40] ;  /* 0x060000400c087fae */ /* 0x000fe8000b901c54 */
[----:B------:R-:W-:Y:S04]  /*0a00*/  LDGSTS.E.BYPASS.128 [R17+0x6000], desc[UR20][R14.64+0x40] ;  /* 0x060000400e117fae */ /* 0x000fe8000b901c54 */
[----:B------:R-:W0:Y:S01]  /*0a10*/  LDGDEPBAR ;  /* 0x00000000000079af */ /* 0x000e220000000000 */
[----:B------:R-:W-:Y:S06]  /*0a20*/  BAR.SYNC.DEFER_BLOCKING 0x0 ;  /* 0x0000000000007b1d */ /* 0x000fec0000010000 */
[----:B------:R-:W-:Y:S01]  /*0a30*/  @!PT LDS RZ, [RZ] ;  /* 0x00000000fffff984 */ /* 0x000fe20000000800 */
[----:B------:R-:W-:Y:S01]  /*0a40*/  @!PT LDS RZ, [RZ] ;  /* 0x00000000fffff984 */ /* 0x000fe20000000800 */
[----:B------:R-:W-:Y:S01]  /*0a50*/  @!PT LDS RZ, [RZ] ;  /* 0x00000000fffff984 */ /* 0x000fe20000000800 */
[----:B------:R2:W-:Y:S04]  /*0a60*/  LDGSTS.E.BYPASS.128 [R8+0x2000], desc[UR20][R10.64+0x80] ;  /* 0x020000800a087fae */ /* 0x0005e8000b901c54 */
[----:B------:R-:W0:Y:S04]  /*0a70*/  LDGDEPBAR ;  /* 0x00000000000079af */ /* 0x000e280000000000 */
[----:B------:R3:W-:Y:S04]  /*0a80*/  LDGSTS.E.BYPASS.128 [R8+0x8000], desc[UR20][R12.64+0x80] ;  /* 0x080000800c087fae */ /* 0x0007e8000b901c54 */
[----:B------:R4:W-:Y:S01]  /*0a90*/  LDGSTS.E.BYPASS.128 [R17+0x8000], desc[UR20][R14.64+0x80] ;  /* 0x080000800e117fae */ /* 0x0009e2000b901c54 */
[----:B--2---:R-:W-:-:S03]  /*0aa0*/  IMAD.SHL.U32 R10, R2, 0x2, RZ ;  /* 0x00000002020a7824 */ /* 0x004fc600078e00ff */
[----:B------:R-:W0:Y:S02]  /*0ab0*/  LDGDEPBAR ;  /* 0x00000000000079af */ /* 0x000e240000000000 */
[----:B---3--:R-:W-:-:S04]  /*0ac0*/  LOP3.LUT R12, R10, 0x100, RZ, 0xc0, !PT ;  /* 0x000001000a0c7812 */ /* 0x008fc800078ec0ff */
[C---:B------:R-:W-:Y:S02]  /*0ad0*/  LOP3.LUT R10, R12.reuse, 0x2000000, RZ, 0xfc, !PT ;  /* 0x020000000c0a7812 */ /* 0x040fe400078efcff */
[----:B----4-:R-:W-:-:S07]  /*0ae0*/  LOP3.LUT R12, R12, 0x2000002, RZ, 0xfc, !PT ;  /* 0x020000020c0c7812 */ /* 0x010fce00078efcff */
.L_x_0:
[----:B------:R-:W-:Y:S01]  /*0af0*/  UIADD3 UR4, UR4, 0x1, URZ ;  /* 0x0000000104047890 */ /* 0x000fe2000fffe03f */
[----:B------:R-:W2:Y:S01]  /*0b00*/  SHFL.IDX PT, R11, R20, RZ, 0x1f ;  /* 0x00001fff140b7589 */ /* 0x000ea200000e0000 */
[----:B------:R-:W-:Y:S01]  /*0b10*/  IMAD.MOV.U32 R13, RZ, RZ, R10 ;  /* 0x000000ffff0d7224 */ /* 0x000fe200078e000a */
[----:B------:R-:W-:Y:S01]  /*0b20*/  UMOV UR5, URZ ;  /* 0x0000003f00057c82 */ /* 0x000fe20008000000 */
[----:B------:R-:W-:Y:S01]  /*0b30*/  UISETP.GE.AND UP0, UPT, UR4, 0x4, UPT ;  /* 0x000000040400788c */ /* 0x000fe2000bf06270 */
[----:B------:R-:W-:-:S04]  /*0b40*/  DEPBAR.LE SB0, 0x4 ;  /* 0x000081000000791a */ /* 0x000fc80000000000 */
[----:B------:R-:W-:Y:S01]  /*0b50*/  USEL UR16, UR4, URZ, !UP0 ;  /* 0x0000003f04107287 */ /* 0x000fe2000c000000 */
[----:B------:R-:W-:Y:S01]  /*0b60*/  BAR.SYNC.DEFER_BLOCKING 0x0 ;  /* 0x0000000000007b1d */ /* 0x000fe20000010000 */
[----:B------:R-:W-:Y:S02]  /*0b70*/  VIADD R59, R59, 0x1 ;  /* 0x000000013b3b7836 */ /* 0x000fe40000000000 */
[----:B------:R-:W-:Y:S01]  /*0b80*/  ULEA UR4, UR16, UR22, 0xd ;  /* 0x0000001610047291 */ /* 0x000fe2000f8e683f */
[----:B------:R-:W-:Y:S02]  /*0b90*/  IMAD.MOV.U32 R16, RZ, RZ, R23 ;  /* 0x000000ffff107224 */ /* 0x000fe400078e0017 */
[----:B------:R-:W-:Y:S01]  /*0ba0*/  ISETP.GE.AND P1, PT, R59, 0x4, PT ;  /* 0x000000043b00780c */ /* 0x000fe20003f26270 */
[----:B------:R-:W-:-:S03]  /*0bb0*/  USHF.R.U32.HI UR4, URZ, 0x4, UR4 ;  /* 0x000000043f047899 */ /* 0x000fc60008011604 */
[----:B------:R-:W-:Y:S01]  /*0bc0*/  SEL R59, R59, RZ, !P1 ;  /* 0x000000ff3b3b7207 */ /* 0x000fe20004800000 */
[----:B------:R-:W-:-:S03]  /*0bd0*/  ULOP3.LUT UR4, UR4, 0x3fff, URZ, 0xc0, !UPT ;  /* 0x00003fff04047892 */ /* 0x000fc6000f8ec03f */
[C---:B------:R-:W-:Y:S01]  /*0be0*/  LEA R18, R59.reuse, UR22, 0xd ;  /* 0x000000163b127c11 */ /* 0x040fe2000f8e68ff */
[----:B------:R-:W-:Y:S01]  /*0bf0*/  IMAD R17, R59, 0x1000, R8 ;  /* 0x000010003b117824 */ /* 0x000fe200078e0208 */
[----:B--2---:R-:W-:Y:S01]  /*0c00*/  R2UR UR8, R11 ;  /* 0x000000000b0872ca */ /* 0x004fe200000e0000 */
[----:B------:R-:W-:Y:S01]  /*0c10*/  IMAD.MOV.U32 R11, RZ, RZ, -0x7fffffe0 ;  /* 0x80000020ff0b7424 */ /* 0x000fe200078e00ff */
[----:B------:R-:W-:Y:S01]  /*0c20*/  UMOV UR7, UR4 ;  /* 0x0000000400077c82 */ /* 0x000fe20008000000 */
[--C-:B------:R-:W-:Y:S01]  /*0c30*/  IMAD R19, R5, 0x2, R18.reuse ;  /* 0x0000000205137824 */ /* 0x100fe200078e0212 */
[----:B------:R-:W-:Y:S01]  /*0c40*/  IADD3 R14, P0, R13, UR7, RZ ;  /* 0x000000070d0e7c10 */ /* 0x000fe2000ff1e0ff */
[----:B------:R-:W-:Y:S01]  /*0c50*/  IMAD.MOV.U32 R13, RZ, RZ, R11 ;  /* 0x000000ffff0d7224 */ /* 0x000fe200078e000b */
[----:B------:R-:W-:Y:S01]  /*0c60*/  UMOV UR7, UR5 ;  /* 0x0000000500077c82 */ /* 0x000fe20008000000 */
[----:B------:R-:W-:Y:S01]  /*0c70*/  IMAD R23, R6, 0x2, R18 ;  /* 0x0000000206177824 */ /* 0x000fe200078e0212 */
[----:B------:R-:W-:Y:S01]  /*0c80*/  R2UR UR10, R14 ;  /* 0x000000000e0a72ca */ /* 0x000fe200000e0000 */
[----:B------:R-:W-:Y:S01]  /*0c90*/  WARPGROUP.ARRIVE ;  /* 0x00000000000079c5 */ /* 0x000fe20000000000 */
[----:B------:R-:W-:Y:S01]  /*0ca0*/  IADD3.X R15, R13, UR7, RZ, P0, !PT ;  /* 0x000000070d0f7c10 */ /* 0x000fe200087fe4ff */
[----:B------:R-:W-:Y:S01]  /*0cb0*/  ULEA UR7, UR16, UR6, 0xc ;  /* 0x0000000610077291 */ /* 0x000fe2000f8e603f */
[----:B------:R-:W-:Y:S01]  /*0cc0*/  IMAD.MOV.U32 R13, RZ, RZ, -0x7fffffe0 ;  /* 0x80000020ff0d7424 */ /* 0x000fe200078e00ff */
[----:B------:R-:W-:Y:S01]  /*0cd0*/  USHF.L.U32 UR8, UR8, 0x6, URZ ;  /* 0x0000000608087899 */ /* 0x000fe2000800063f */
[----:B------:R-:W-:Y:S01]  /*0ce0*/  R2UR UR11, R15 ;  /* 0x000000000f0b72ca */ /* 0x000fe200000e0000 */
[----:B------:R-:W-:Y:S01]  /*0cf0*/  USHF.R.U32.HI UR9, URZ, 0x4, UR7 ;  /* 0x000000043f097899 */ /* 0x000fe20008011607 */
[----:B------:R-:W-:Y:S01]  /*0d00*/  IMAD.MOV.U32 R14, RZ, RZ, R12 ;  /* 0x000000ffff0e7224 */ /* 0x000fe200078e000c */
[----:B------:R-:W-:Y:S01]  /*0d10*/  ULOP3.LUT UR7, UR8, 0xc0, URZ, 0xc0, !UPT ;  /* 0x000000c008077892 */ /* 0x000fe2000f8ec03f */
[----:B------:R-:W-:Y:S01]  /*0d20*/  IMAD.MOV.U32 R15, RZ, RZ, R13 ;  /* 0x000000ffff0f7224 */ /* 0x000fe200078e000d */
[----:B------:R-:W-:Y:S01]  /*0d30*/  ULOP3.LUT UR9, UR9, 0x3fff, URZ, 0xc0, !UPT ;  /* 0x00003fff09097892 */ /* 0x000fe2000f8ec03f */
[----:B------:R-:W-:Y:S01]  /*0d40*/  IMAD.MOV.U32 R18, RZ, RZ, R56 ;  /* 0x000000ffff127224 */ /* 0x000fe200078e0038 */
[----:B------:R-:W-:Y:S01]  /*0d50*/  UIADD3 UR16, UR16, 0x1, URZ ;  /* 0x0000000110107890 */ /* 0x000fe2000fffe03f */
[----:B------:R-:W-:Y:S01]  /*0d60*/  VIADD R56, R9, 0x40 ;  /* 0x0000004009387836 */ /* 0x000fe20000000000 */
[----:B------:R-:W-:-:S04]  /*0d70*/  UIADD3 UR12, UP0, UR7, UR9, URZ ;  /* 0x00000009070c7290 */ /* 0x000fc8000ff1e03f */
[----:B------:R-:W-:Y:S02]  /*0d80*/  UIADD3.X UR13, URZ, URZ, URZ, UP0, !UPT ;  /* 0x0000003f3f0d7290 */ /* 0x000fe400087fe43f */
[----:B------:R-:W-:Y:S02]  /*0d90*/  ULOP3.LUT UR8, UR12, 0x1000000, URZ, 0xfc, !UPT ;  /* 0x010000000c087892 */ /* 0x000fe4000f8efc3f */
[----:B------:R-:W-:Y:S02]  /*0da0*/  ULOP3.LUT UR9, UR13, 0x80000020, URZ, 0xfc, !UPT ;  /* 0x800000200d097892 */ /* 0x000fe4000f8efc3f */
[----:B------:R-:W-:-:S07]  /*0db0*/  UISETP.GE.AND UP0, UPT, UR16, 0x4, UPT ;  /* 0x000000041000788c */ /* 0x000fce000bf06270 */
[----:B------:R-:W-:Y:S01]  /*0dc0*/  HGMMA.64x64x16.F32.BF16 R24, gdesc[UR8], R24 ;  /* 0x00e00000081879f0 */ /* 0x000fe20008701818 */
[----:B------:R-:W-:Y:S01]  /*0dd0*/  UMOV UR8, UR4 ;  /* 0x0000000400087c82 */ /* 0x000fe20008000000 */
[----:B------:R-:W-:Y:S01]  /*0de0*/  UMOV UR9, 0x80000020 ;  /* 0x8000002000097882 */ /* 0x000fe20000000000 */
[----:B------:R-:W-:Y:S01]  /*0df0*/  IADD3 R14, P0, R14, UR8, RZ ;  /* 0x000000080e0e7c10 */ /* 0x000fe2000ff1e0ff */
[----:B------:R-:W-:Y:S01]  /*0e00*/  UMOV UR8, 0x1000002 ;  /* 0x0100000200087882 */ /* 0x000fe20000000000 */
[----:B------:R-:W-:Y:S02]  /*0e10*/  USEL UR10, UR16, URZ, !UP0 ;  /* 0x0000003f100a7287 */ /* 0x000fe4000c000000 */
[----:B------:R-:W-:Y:S01]  /*0e20*/  IADD3.X R15, R15, UR5, RZ, P0, !PT ;  /* 0x000000050f0f7c10 */ /* 0x000fe200087fe4ff */
[----:B------:R-:W-:Y:S01]  /*0e30*/  UIADD3.64 UR12, UR12, UR8, URZ ;  /* 0x000000080c0c7297 */ /* 0x000fe2000fffe03f */
[----:B------:R-:W-:Y:S01]  /*0e40*/  R2UR UR14, R14 ;  /* 0x000000000e0e72ca */ /* 0x000fe200000e0000 */
[----:B------:R-:W-:Y:S01]  /*0e50*/  ULEA UR4, UR10, UR22, 0xd ;  /* 0x000000160a047291 */ /* 0x000fe2000f8e683f */
[----:B------:R-:W-:Y:S01]  /*0e60*/  R2UR UR15, R15 ;  /* 0x000000000f0f72ca */ /* 0x000fe200000e0000 */
[----:B------:R-:W-:Y:S01]  /*0e70*/  IMAD.MOV.U32 R14, RZ, RZ, R10 ;  /* 0x000000ffff0e7224 */ /* 0x000fe200078e000a */
[----:B------:R-:W-:Y:S01]  /*0e80*/  UMOV UR5, URZ ;  /* 0x0000003f00057c82 */ /* 0x000fe20008000000 */
[----:B------:R-:W-:Y:S01]  /*0e90*/  USHF.R.U32.HI UR4, URZ, 0x4, UR4 ;  /* 0x000000043f047899 */ /* 0x000fe20008011604 */
[----:B------:R-:W-:-:S03]  /*0ea0*/  IMAD.MOV.U32 R15, RZ, RZ, R11 ;  /* 0x000000ffff0f7224 */ /* 0x000fc600078e000b */
[----:B------:R-:W-:-:S07]  /*0eb0*/  ULOP3.LUT UR4, UR4, 0x3fff, URZ, 0xc0, !UPT ;  /* 0x00003fff04047892 */ /* 0x000fce000f8ec03f */
[----:B------:R-:W-:Y:S02]  /*0ec0*/  UMOV UR11, UR4 ;  /* 0x00000004000b7c82 */ /* 0x000fe40008000000 */
[----:B------:R-:W-:Y:S01]  /*0ed0*/  IADD3 R14, P0, R14, UR11, RZ ;  /* 0x0000000b0e0e7c10 */ /* 0x000fe2000ff1e0ff */
[----:B------:R-:W-:-:S03]  /*0ee0*/  UMOV UR11, UR5 ;  /* 0x00000005000b7c82 */ /* 0x000fc60008000000 */
[----:B------:R-:W-:Y:S01]  /*0ef0*/  IADD3.X R15, R15, UR11, RZ, P0, !PT ;  /* 0x0000000b0f0f7c10 */ /* 0x000fe200087fe4ff */
[----:B------:R-:W-:Y:S01]  /*0f00*/  UMOV UR11, UR4 ;  /* 0x00000004000b7c82 */ /* 0x000fe20008000000 */
[----:B------:R-:W-:Y:S02]  /*0f10*/  ULEA UR4, UR10, UR6, 0xc ;  /* 0x000000060a047291 */ /* 0x000fe4000f8e603f */
[----:B------:R-:W-:Y:S02]  /*0f20*/  UIADD3 UR10, UR10, 0x1, URZ ;  /* 0x000000010a0a7890 */ /* 0x000fe4000fffe03f */
[----:B------:R-:W-:-:S04]  /*0f30*/  USHF.R.U32.HI UR4, URZ, 0x4, UR4 ;  /* 0x000000043f047899 */ /* 0x000fc80008011604 */
[----:B------:R-:W-:-:S04]  /*0f40*/  ULOP3.LUT UR4, UR4, 0x3fff, URZ, 0xc0, !UPT ;  /* 0x00003fff04047892 */ /* 0x000fc8000f8ec03f */
[----:B------:R-:W-:-:S04]  /*0f50*/  UIADD3 UR16, UP0, UR7, UR4, URZ ;  /* 0x0000000407107290 */ /* 0x000fc8000ff1e03f */
[----:B------:R-:W-:Y:S02]  /*0f60*/  UIADD3.X UR17, URZ, URZ, URZ, UP0, !UPT ;  /* 0x0000003f3f117290 */ /* 0x000fe400087fe43f */
[----:B------:R-:W-:-:S04]  /*0f70*/  UISETP.GE.AND UP0, UPT, UR10, 0x4, UPT ;  /* 0x000000040a00788c */ /* 0x000fc8000bf06270 */
[----:B------:R-:W-:-:S04]  /*0f80*/  USEL UR10, UR10, URZ, !UP0 ;  /* 0x0000003f0a0a7287 */ /* 0x000fc8000c000000 */
[----:B------:R-:W-:-:S04]  /*0f90*/  ULEA UR4, UR10, UR22, 0xd ;  /* 0x000000160a047291 */ /* 0x000fc8000f8e683f */
[----:B------:R-:W-:-:S04]  /*0fa0*/  USHF.R.U32.HI UR4, URZ, 0x4, UR4 ;  /* 0x000000043f047899 */ /* 0x000fc80008011604 */
[----:B------:R-:W-:Y:S01]  /*0fb0*/  ULOP3.LUT UR4, UR4, 0x3fff, URZ, 0xc0, !UPT ;  /* 0x00003fff04047892 */ /* 0x000fe2000f8ec03f */
[----:B------:R-:W-:Y:S01]  /*0fc0*/  HGMMA.64x64x16.F32.BF16 R24, gdesc[UR12], R24, gsb0 ;  /* 0x00e000000c1879f0 */ /* 0x000fe20008001818 */
[----:B------:R-:W-:Y:S01]  /*0fd0*/  R2UR UR14, R14 ;  /* 0x000000000e0e72ca */ /* 0x000fe200000e0000 */
[----:B------:R-:W-:Y:S01]  /*0fe0*/  IMAD.MOV.U32 R14, RZ, RZ, R12 ;  /* 0x000000ffff0e7224 */ /* 0x000fe200078e000c */
[----:B------:R-:W-:Y:S01]  /*0ff0*/  R2UR UR15, R15 ;  /* 0x000000000f0f72ca */ /* 0x000fe200000e0000 */
[----:B------:R-:W-:Y:S01]  /*1000*/  IMAD.MOV.U32 R15, RZ, RZ, R13 ;  /* 0x000000ffff0f7224 */ /* 0x000fe200078e000d */
[----:B------:R-:W-:Y:S02]  /*1010*/  ULOP3.LUT UR12, UR16, 0x1000000, URZ, 0xfc, !UPT ;  /* 0x01000000100c7892 */ /* 0x000fe4000f8efc3f */
[----:B------:R-:W-:Y:S01]  /*1020*/  IADD3 R14, P0, R14, UR11, RZ ;  /* 0x0000000b0e0e7c10 */ /* 0x000fe2000ff1e0ff */
[----:B------:R-:W-:Y:S02]  /*1030*/  ULOP3.LUT UR13, UR17, 0x80000020, URZ, 0xfc, !UPT ;  /* 0x80000020110d7892 */ /* 0x000fe4000f8efc3f */
[----:B------:R-:W-:Y:S01]  /*1040*/  UIADD3.64 UR16, UR16, UR8, URZ ;  /* 0x0000000810107297 */ /* 0x000fe2000fffe03f */
[----:B------:R-:W-:Y:S01]  /*1050*/  R2UR UR18, R14 ;  /* 0x000000000e1272ca */ /* 0x000fe200000e0000 */
[----:B------:R-:W-:Y:S01]  /*1060*/  VIADD R14, R9, 0x20 ;  /* 0x00000020090e7836 */ /* 0x000fe20000000000 */
[----:B------:R-:W-:Y:S01]  /*1070*/  IADD3.X R15, R15, UR5, RZ, P0, !PT ;  /* 0x000000050f0f7c10 */ /* 0x000fe200087fe4ff */
[----:B------:R-:W-:Y:S01]  /*1080*/  UMOV UR11, UR4 ;  /* 0x00000004000b7c82 */ /* 0x000fe20008000000 */
[----:B------:R-:W-:-:S02]  /*1090*/  UMOV UR5, URZ ;  /* 0x0000003f00057c82 */ /* 0x000fc40008000000 */
[----:B------:R-:W-:Y:S01]  /*10a0*/  ISETP.GE.U32.AND P0, PT, R14, 0xfa0, PT ;  /* 0x00000fa00e00780c */ /* 0x000fe20003f06070 */
[----:B------:R-:W-:Y:S01]  /*10b0*/  IMAD.MOV.U32 R14, RZ, RZ, R57 ;  /* 0x000000ffff0e7224 */ /* 0x000fe200078e0039 */
[----:B------:R-:W-:Y:S01]  /*10c0*/  R2UR UR19, R15 ;  /* 0x000000000f1372ca */ /* 0x000fe200000e0000 */
[----:B------:R-:W-:Y:S01]  /*10d0*/  IMAD.MOV.U32 R15, RZ, RZ, R60 ;  /* 0x000000ffff0f7224 */ /* 0x000fe200078e003c */
[----:B------:R-:W-:Y:S02]  /*10e0*/  WARPGROUP.DEPBAR.LE gsb0, 0x1 ;  /* 0x00008000000079c5 */ /* 0x000fe40000010100 */
[----:B------:R-:W-:Y:S07]  /*10f0*/  BAR.SYNC.DEFER_BLOCKING 0x0 ;  /* 0x0000000000007b1d */ /* 0x000fee0000010000 */
[----:B------:R-:W-:Y:S01]  /*1100*/  @!PT LDS RZ, [RZ] ;  /* 0x00000000fffff984 */ /* 0x000fe20000000800 */
[----:B------:R-:W-:Y:S01]  /*1110*/  @!PT LDS RZ, [RZ] ;  /* 0x00000000fffff984 */ /* 0x000fe20000000800 */
[----:B------:R-:W-:Y:S01]  /*1120*/  @!PT LDS RZ, [RZ] ;  /* 0x00000000fffff984 */ /* 0x000fe20000000800 */
[----:B------:R2:W-:Y:S04]  /*1130*/  LDGSTS.E.BYPASS.128 [R17], desc[UR20][R14.64], !P0 ;  /* 0x000000000e117fae */ /* 0x0005e8000c101c54 */
[----:B------:R-:W0:Y:S01]  /*1140*/  LDGDEPBAR ;  /* 0x00000000000079af */ /* 0x000e220000000000 */
[----:B--2---:R-:W-:-:S05]  /*1150*/  IMAD.MOV.U32 R17, RZ, RZ, R58 ;  /* 0x000000ffff117224 */ /* 0x004fca00078e003a */
[----:B------:R2:W-:Y:S02]  /*1160*/  LDGSTS.E.BYPASS.128 [R19], desc[UR20][R16.64], !P0 ;  /* 0x0000000010137fae */ /* 0x0005e4000c101c54 */
[----:B--2---:R-:W-:-:S05]  /*1170*/  IMAD.MOV.U32 R19, RZ, RZ, R61 ;  /* 0x000000ffff137224 */ /* 0x004fca00078e003d */
[----:B------:R2:W-:Y:S01]  /*1180*/  LDGSTS.E.BYPASS.128 [R23], desc[UR20][R18.64], !P0 ;  /* 0x0000000012177fae */ /* 0x0005e2000c101c54 */
[----:B------:R-:W-:-:S03]  /*1190*/  ISETP.GE.U32.AND P0, PT, R56, 0xfa0, PT ;  /* 0x00000fa03800780c */ /* 0x000fc60003f06070 */
[----:B------:R-:W0:Y:S01]  /*11a0*/  LDGDEPBAR ;  /* 0x00000000000079af */ /* 0x000e220000000000 */
[----:B--2---:R-:W-:-:S05]  /*11b0*/  VIADD R23, R59, 0x1 ;  /* 0x000000013b177836 */ /* 0x004fca0000000000 */
[----:B------:R-:W-:-:S04]  /*11c0*/  ISETP.GE.AND P1, PT, R23, 0x4, PT ;  /* 0x000000041700780c */ /* 0x000fc80003f26270 */
[----:B------:R-:W-:-:S04]  /*11d0*/  SEL R23, R23, RZ, !P1 ;  /* 0x000000ff17177207 */ /* 0x000fc80004800000 */
[C---:B------:R-:W-:Y:S01]  /*11e0*/  LEA R56, R23.reuse, UR22, 0xd ;  /* 0x0000001617387c11 */ /* 0x040fe2000f8e68ff */
[----:B------:R-:W-:Y:S01]  /*11f0*/  IMAD R57, R23, 0x1000, R8 ;  /* 0x0000100017397824 */ /* 0x000fe200078e0208 */
[----:B------:R-:W-:-:S04]  /*1200*/  DEPBAR.LE SB0, 0x4 ;  /* 0x000081000000791a */ /* 0x000fc80000000000 */
[----:B------:R-:W-:Y:S01]  /*1210*/  BAR.SYNC.DEFER_BLOCKING 0x0 ;  /* 0x0000000000007b1d */ /* 0x000fe20000010000 */
[--C-:B------:R-:W-:Y:S02]  /*1220*/  IMAD R59, R5, 0x2, R56.reuse ;  /* 0x00000002053b7824 */ /* 0x100fe400078e0238 */
[----:B------:R-:W-:Y:S02]  /*1230*/  IMAD R61, R6, 0x2, R56 ;  /* 0x00000002063d7824 */ /* 0x000fe400078e0238 */
[----:B------:R-:W-:Y:S02]  /*1240*/  IMAD.MOV.U32 R56, RZ, RZ, R10 ;  /* 0x000000ffff387224 */ /* 0x000fe400078e000a */
[----:B------:R-:W-:-:S05]  /*1250*/  VIADD R23, R23, 0x1 ;  /* 0x0000000117177836 */ /* 0x000fca0000000000 */
[----:B------:R-:W-:-:S04]  /*1260*/  ISETP.GE.AND P1, PT, R23, 0x4, PT ;  /* 0x000000041700780c */ /* 0x000fc80003f26270 */
[----:B------:R-:W-:Y:S01]  /*1270*/  SEL R23, R23, RZ, !P1 ;  /* 0x000000ff17177207 */ /* 0x000fe20004800000 */
[----:B------:R-:W-:-:S06]  /*1280*/  WARPGROUP.ARRIVE ;  /* 0x00000000000079c5 */ /* 0x000fcc0000000000 */
[----:B------:R-:W-:Y:S04]  /*1290*/  HGMMA.64x64x16.F32.BF16 R24, gdesc[UR12], R24 ;  /* 0x00e000000c1879f0 */ /* 0x000fe80008701818 */
[----:B------:R-:W-:Y:S03]  /*12a0*/  HGMMA.64x64x16.F32.BF16 R24, gdesc[UR16], R24, gsb0 ;  /* 0x00e00000101879f0 */ /* 0x000fe60008001818 */
[----:B------:R-:W-:Y:S02]  /*12b0*/  WARPGROUP.DEPBAR.LE gsb0, 0x1 ;  /* 0x00008000000079c5 */ /* 0x000fe40000010100 */
[----:B------:R-:W-:Y:S06]  /*12c0*/  BAR.SYNC.DEFER_BLOCKING 0x0 ;  /* 0x0000000000007b1d */ /* 0x000fec0000010000 */
[----:B------:R-:W-:Y:S01]  /*12d0*/  @!PT LDS RZ, [RZ] ;  /* 0x00000000fffff984 */ /* 0x000fe20000000800 */
[----:B------:R-:W-:Y:S01]  /*12e0*/  @!PT LDS RZ, [RZ] ;  /* 0x00000000fffff984 */ /* 0x000fe20000000800 */
[----:B------:R-:W-:Y:S01]  /*12f0*/  @!PT LDS RZ, [RZ] ;  /* 0x00000000fffff984 */ /* 0x000fe20000000800 */
[----:B------:R2:W-:Y:S04]  /*1300*/  LDGSTS.E.BYPASS.128 [R57], desc[UR20][R14.64+0x40], !P0 ;  /* 0x000000400e397fae */ /* 0x0005e8000c101c54 */
[----:B------:R-:W0:Y:S04]  /*1310*/  LDGDEPBAR ;  /* 0x00000000000079af */ /* 0x000e280000000000 */
[----:B------:R3:W-:Y:S04]  /*1320*/  LDGSTS.E.BYPASS.128 [R59], desc[UR20][R16.64+0x40], !P0 ;  /* 0x00000040103b7fae */ /* 0x0007e8000c101c54 */
[----:B------:R4:W-:Y:S01]  /*1330*/  LDGSTS.E.BYPASS.128 [R61], desc[UR20][R18.64+0x40], !P0 ;  /* 0x00000040123d7fae */ /* 0x0009e2000c101c54 */
[----:B--2---:R-:W-:Y:S01]  /*1340*/  IMAD.MOV.U32 R57, RZ, RZ, R11 ;  /* 0x000000ffff397224 */ /* 0x004fe200078e000b */
[----:B------:R-:W-:Y:S01]  /*1350*/  IADD3 R56, P0, R56, UR11, RZ ;  /* 0x0000000b38387c10 */ /* 0x000fe2000ff1e0ff */
[----:B------:R-:W-:Y:S01]  /*1360*/  UMOV UR11, UR5 ;  /* 0x00000005000b7c82 */ /* 0x000fe20008000000 */
[----:B------:R-:W0:Y:S02]  /*1370*/  LDGDEPBAR ;  /* 0x00000000000079af */ /* 0x000e240000000000 */
[----:B------:R-:W-:Y:S01]  /*1380*/  IADD3.X R57, R57, UR11, RZ, P0, !PT ;  /* 0x0000000b39397c10 */ /* 0x000fe200087fe4ff */
[----:B------:R-:W-:Y:S01]  /*1390*/  UMOV UR11, UR4 ;  /* 0x00000004000b7c82 */ /* 0x000fe20008000000 */
[----:B------:R-:W-:Y:S01]  /*13a0*/  ULEA UR4, UR10, UR6, 0xc ;  /* 0x000000060a047291 */ /* 0x000fe2000f8e603f */
[----:B------:R-:W-:Y:S01]  /*13b0*/  R2UR UR14, R56 ;  /* 0x00000000380e72ca */ /* 0x000fe200000e0000 */
[----:B------:R-:W-:Y:S01]  /*13c0*/  IMAD.MOV.U32 R56, RZ, RZ, R12 ;  /* 0x000000ffff387224 */ /* 0x000fe200078e000c */
[----:B------:R-:W-:Y:S01]  /*13d0*/  R2UR UR15, R57 ;  /* 0x00000000390f72ca */ /* 0x000fe200000e0000 */
[----:B------:R-:W-:Y:S01]  /*13e0*/  USHF.R.U32.HI UR4, URZ, 0x4, UR4 ;  /* 0x000000043f047899 */ /* 0x000fe20008011604 */
[----:B------:R-:W-:-:S02]  /*13f0*/  IMAD.MOV.U32 R57, RZ, RZ, R13 ;  /* 0x000000ffff397224 */ /* 0x000fc400078e000d */
[----:B------:R-:W-:Y:S01]  /*1400*/  IADD3 R56, P0, R56, UR11, RZ ;  /* 0x0000000b38387c10 */ /* 0x000fe2000ff1e0ff */
[----:B------:R-:W-:-:S03]  /*1410*/  ULOP3.LUT UR4, UR4, 0x3fff, URZ, 0xc0, !UPT ;  /* 0x00003fff04047892 */ /* 0x000fc6000f8ec03f */
[----:B------:R-:W-:Y:S01]  /*1420*/  IADD3.X R57, R57, UR5, RZ, P0, !PT ;  /* 0x0000000539397c10 */ /* 0x000fe200087fe4ff */
[----:B------:R-:W-:Y:S01]  /*1430*/  UIADD3 UR16, UP0, UR7, UR4, URZ ;  /* 0x0000000407107290 */ /* 0x000fe2000ff1e03f */
[----:B------:R-:W-:Y:S01]  /*1440*/  R2UR UR18, R56 ;  /* 0x00000000381272ca */ /* 0x000fe200000e0000 */
[----:B------:R-:W-:Y:S01]  /*1450*/  VIADD R56, R9, 0x60 ;  /* 0x0000006009387836 */ /* 0x000fe20000000000 */
[----:B------:R-:W-:Y:S01]  /*1460*/  R2UR UR19, R57 ;  /* 0x00000000391372ca */ /* 0x000fe200000e0000 */
[----:B------:R-:W-:Y:S01]  /*1470*/  UIADD3.X UR17, URZ, URZ, URZ, UP0, !UPT ;  /* 0x0000003f3f117290 */ /* 0x000fe200087fe43f */
[----:B------:R-:W-:Y:S01]  /*1480*/  IMAD R57, R23, 0x1000, R8 ;  /* 0x0000100017397824 */ /* 0x000fe200078e0208 */
[----:B------:R-:W-:Y:S01]  /*1490*/  ULOP3.LUT UR12, UR16, 0x1000000, URZ, 0xfc, !UPT ;  /* 0x01000000100c7892 */ /* 0x000fe2000f8efc3f */
[----:B------:R-:W-:Y:S01]  /*14a0*/  ISETP.GE.U32.AND P0, PT, R56, 0xfa0, PT ;  /* 0x00000fa03800780c */ /* 0x000fe20003f06070 */
[----:B------:R-:W-:-:S04]  /*14b0*/  DEPBAR.LE SB0, 0x4 ;  /* 0x000081000000791a */ /* 0x000fc80000000000 */
[----:B------:R-:W-:Y:S01]  /*14c0*/  BAR.SYNC.DEFER_BLOCKING 0x0 ;  /* 0x0000000000007b1d */ /* 0x000fe20000010000 */
[----:B------:R-:W-:Y:S01]  /*14d0*/  ULOP3.LUT UR13, UR17, 0x80000020, URZ, 0xfc, !UPT ;  /* 0x80000020110d7892 */ /* 0x000fe2000f8efc3f */
[C---:B------:R-:W-:Y:S01]  /*14e0*/  LEA R56, R23.reuse, UR22, 0xd ;  /* 0x0000001617387c11 */ /* 0x040fe2000f8e68ff */
[----:B------:R-:W-:Y:S01]  /*14f0*/  UIADD3.64 UR16, UR16, UR8, URZ ;  /* 0x0000000810107297 */ /* 0x000fe2000fffe03f */
[----:B------:R-:W-:Y:S01]  /*1500*/  VIADD R23, R23, 0x1 ;  /* 0x0000000117177836 */ /* 0x000fe20000000000 */
[----:B------:R-:W-:Y:S01]  /*1510*/  UIADD3 UR4, UR10, 0x1, URZ ;  /* 0x000000010a047890 */ /* 0x000fe2000fffe03f */
[----:B------:R-:W-:Y:S01]  /*1520*/  VIADD R9, R9, 0x80 ;  /* 0x0000008009097836 */ /* 0x000fe20000000000 */
[----:B------:R-:W-:Y:S01]  /*1530*/  UMOV UR5, URZ ;  /* 0x0000003f00057c82 */ /* 0x000fe20008000000 */
[--C-:B---3--:R-:W-:Y:S01]  /*1540*/  IMAD R59, R5, 0x2, R56.reuse ;  /* 0x00000002053b7824 */ /* 0x108fe200078e0238 */
[----:B------:R-:W-:Y:S01]  /*1550*/  UISETP.GE.AND UP0, UPT, UR4, 0x4, UPT ;  /* 0x000000040400788c */ /* 0x000fe2000bf06270 */
[----:B----4-:R-:W-:-:S02]  /*1560*/  IMAD R61, R6, 0x2, R56 ;  /* 0x00000002063d7824 */ /* 0x010fc400078e0238 */
[----:B------:R-:W-:Y:S01]  /*1570*/  IMAD.MOV.U32 R56, RZ, RZ, R10 ;  /* 0x000000ffff387224 */ /* 0x000fe200078e000a */
[----:B------:R-:W-:-:S06]  /*1580*/  WARPGROUP.ARRIVE ;  /* 0x00000000000079c5 */ /* 0x000fcc0000000000 */
[----:B------:R-:W-:Y:S04]  /*1590*/  HGMMA.64x64x16.F32.BF16 R24, gdesc[UR12], R24 ;  /* 0x00e000000c1879f0 */ /* 0x000fe80008701818 */
[----:B------:R-:W-:Y:S01]  /*15a0*/  HGMMA.64x64x16.F32.BF16 R24, gdesc[UR16], R24, gsb0 ;  /* 0x00e00000101879f0 */ /* 0x000fe20008001818 */
[----:B------:R-:W-:-:S04]  /*15b0*/  USEL UR18, UR4, URZ, !UP0 ;  /* 0x0000003f04127287 */ /* 0x000fc8000c000000 */
[----:B------:R-:W-:-:S04]  /*15c0*/  ULEA UR4, UR18, UR22, 0xd ;  /* 0x0000001612047291 */ /* 0x000fc8000f8e683f */
[----:B------:R-:W-:-:S04]  /*15d0*/  USHF.R.U32.HI UR4, URZ, 0x4, UR4 ;  /* 0x000000043f047899 */ /* 0x000fc80008011604 */
[----:B------:R-:W-:-:S07]  /*15e0*/  ULOP3.LUT UR4, UR4, 0x3fff, URZ, 0xc0, !UPT ;  /* 0x00003fff04047892 */ /* 0x000fce000f8ec03f */
[----:B------:R-:W-:Y:S01]  /*15f0*/  UMOV UR10, UR4 ;  /* 0x00000004000a7c82 */ /* 0x000fe20008000000 */
        /* <DEDUP_REMOVED lines=9> */
[----:B------:R-:W-:Y:S01]  /*1690*/  IADD3 R56, P0, R56, UR10, RZ ;  /* 0x0000000a38387c10 */ /* 0x000fe2000ff1e0ff */
[----:B------:R-:W-:-:S02]  /*16a0*/  UMOV UR10, UR5 ;  /* 0x00000005000a7c82 */ /* 0x000fc40008000000 */
[----:B------:R-:W0:Y:S01]  /*16b0*/  LDGDEPBAR ;  /* 0x00000000000079af */ /* 0x000e220000000000 */
[----:B--2---:R-:W-:Y:S01]  /*16c0*/  IADD3.X R57, R11, UR10, RZ, P0, !PT ;  /* 0x0000000a0b397c10 */ /* 0x004fe200087fe4ff */
[----:B------:R-:W-:Y:S01]  /*16d0*/  ULEA UR10, UR18, UR6, 0xc ;  /* 0x00000006120a7291 */ /* 0x000fe2000f8e603f */
[----:B------:R-:W-:Y:S01]  /*16e0*/  R2UR UR14, R56 ;  /* 0x00000000380e72ca */ /* 0x000fe200000e0000 */
[----:B------:R-:W-:Y:S01]  /*16f0*/  IMAD.MOV.U32 R56, RZ, RZ, R12 ;  /* 0x000000ffff387224 */ /* 0x000fe200078e000c */
[----:B------:R-:W-:Y:S01]  /*1700*/  R2UR UR15, R57 ;  /* 0x00000000390f72ca */ /* 0x000fe200000e0000 */
[----:B------:R-:W-:-:S04]  /*1710*/  USHF.R.U32.HI UR10, URZ, 0x4, UR10 ;  /* 0x000000043f0a7899 */ /* 0x000fc8000801160a */
[----:B------:R-:W-:-:S04]  /*1720*/  ULOP3.LUT UR10, UR10, 0x3fff, URZ, 0xc0, !UPT ;  /* 0x00003fff0a0a7892 */ /* 0x000fc8000f8ec03f */
[----:B------:R-:W-:-:S03]  /*1730*/  UIADD3 UR16, UP0, UR7, UR10, URZ ;  /* 0x0000000a07107290 */ /* 0x000fc6000ff1e03f */
[----:B------:R-:W-:Y:S01]  /*1740*/  UMOV UR7, UR4 ;  /* 0x0000000400077c82 */ /* 0x000fe20008000000 */
[----:B------:R-:W-:Y:S01]  /*1750*/  UIADD3.X UR17, URZ, URZ, URZ, UP0, !UPT ;  /* 0x0000003f3f117290 */ /* 0x000fe200087fe43f */
[----:B------:R-:W-:Y:S01]  /*1760*/  IADD3 R56, P0, R56, UR7, RZ ;  /* 0x0000000738387c10 */ /* 0x000fe2000ff1e0ff */
[----:B------:R-:W-:Y:S02]  /*1770*/  ULOP3.LUT UR12, UR16, 0x1000000, URZ, 0xfc, !UPT ;  /* 0x01000000100c7892 */ /* 0x000fe4000f8efc3f */
[----:B------:R-:W-:Y:S01]  /*1780*/  ULOP3.LUT UR13, UR17, 0x80000020, URZ, 0xfc, !UPT ;  /* 0x80000020110d7892 */ /* 0x000fe2000f8efc3f */
[----:B------:R-:W-:Y:S01]  /*1790*/  IADD3.X R57, R13, UR5, RZ, P0, !PT ;  /* 0x000000050d397c10 */ /* 0x000fe200087fe4ff */
[----:B------:R-:W-:-:S04]  /*17a0*/  DEPBAR.LE SB0, 0x4 ;  /* 0x000081000000791a */ /* 0x000fc80000000000 */
[----:B------:R-:W-:Y:S01]  /*17b0*/  BAR.SYNC.DEFER_BLOCKING 0x0 ;  /* 0x0000000000007b1d */ /* 0x000fe20000010000 */
[----:B------:R-:W-:Y:S01]  /*17c0*/  R2UR UR10, R56 ;  /* 0x00000000380a72ca */ /* 0x000fe200000e0000 */
[----:B------:R-:W-:Y:S01]  /*17d0*/  UIADD3.64 UR8, UR16, UR8, URZ ;  /* 0x0000000810087297 */ /* 0x000fe2000fffe03f */
[----:B------:R-:W-:Y:S02]  /*17e0*/  R2UR UR11, R57 ;  /* 0x00000000390b72ca */ /* 0x000fe400000e0000 */
[C---:B------:R-:W-:Y:S01]  /*17f0*/  ISETP.GE.AND P0, PT, R23.reuse, 0x4, PT ;  /* 0x000000041700780c */ /* 0x040fe20003f06270 */
[----:B------:R-:W-:Y:S01]  /*1800*/  UMOV UR4, UR18 ;  /* 0x0000001200047c82 */ /* 0x000fe20008000000 */
[----:B------:R-:W-:Y:S02]  /*1810*/  IADD3 R56, P1, R18, 0x100, RZ ;  /* 0x0000010012387810 */ /* 0x000fe40007f3e0ff */
[----:B---3--:R-:W-:Y:S02]  /*1820*/  SEL R59, R23, RZ, !P0 ;  /* 0x000000ff173b7207 */ /* 0x008fe40004000000 */
[----:B------:R-:W-:Y:S01]  /*1830*/  ISETP.GE.U32.AND P0, PT, R9, 0xfa0, PT ;  /* 0x00000fa00900780c */ /* 0x000fe20003f06070 */
[----:B----4-:R-:W-:Y:S01]  /*1840*/  IMAD.X R61, RZ, RZ, R19, P1 ;  /* 0x000000ffff3d7224 */ /* 0x010fe200008e0613 */
[----:B------:R-:W-:-:S02]  /*1850*/  LEA R11, R59, UR22, 0xd ;  /* 0x000000163b0b7c11 */ /* 0x000fc4000f8e68ff */
[----:B------:R-:W-:-:S03]  /*1860*/  IADD3 R57, P3, R14, 0x100, RZ ;  /* 0x000001000e397810 */ /* 0x000fc60007f7e0ff */
[--C-:B------:R-:W-:Y:S02]  /*1870*/  IMAD R13, R5, 0x2, R11.reuse ;  /* 0x00000002050d7824 */ /* 0x100fe400078e020b */
[----:B------:R-:W-:Y:S02]  /*1880*/  IMAD R23, R6, 0x2, R11 ;  /* 0x0000000206177824 */ /* 0x000fe400078e020b */
[----:B------:R-:W-:Y:S01]  /*1890*/  IMAD R11, R59, 0x1000, R8 ;  /* 0x000010003b0b7824 */ /* 0x000fe200078e0208 */
[----:B------:R-:W-:Y:S01]  /*18a0*/  WARPGROUP.ARRIVE ;  /* 0x00000000000079c5 */ /* 0x000fe20000000000 */
[----:B------:R-:W-:-:S05]  /*18b0*/  IMAD.X R60, RZ, RZ, R15, P3 ;  /* 0x000000ffff3c7224 */ /* 0x000fca00018e060f */
[----:B------:R-:W-:Y:S04]  /*18c0*/  HGMMA.64x64x16.F32.BF16 R24, gdesc[UR12], R24 ;  /* 0x00e000000c1879f0 */ /* 0x000fe80008701818 */
[----:B------:R-:W-:Y:S03]  /*18d0*/  HGMMA.64x64x16.F32.BF16 R24, gdesc[UR8], R24, gsb0 ;  /* 0x00e00000081879f0 */ /* 0x000fe60008001818 */
[----:B------:R-:W-:Y:S02]  /*18e0*/  WARPGROUP.DEPBAR.LE gsb0, 0x1 ;  /* 0x00008000000079c5 */ /* 0x000fe40000010100 */
[----:B------:R-:W-:Y:S06]  /*18f0*/  BAR.SYNC.DEFER_BLOCKING 0x0 ;  /* 0x0000000000007b1d */ /* 0x000fec0000010000 */
[----:B------:R-:W-:Y:S01]  /*1900*/  @!PT LDS RZ, [RZ] ;  /* 0x00000000fffff984 */ /* 0x000fe20000000800 */
[----:B------:R-:W-:Y:S01]  /*1910*/  @!PT LDS RZ, [RZ] ;  /* 0x00000000fffff984 */ /* 0x000fe20000000800 */
[----:B------:R-:W-:Y:S01]  /*1920*/  @!PT LDS RZ, [RZ] ;  /* 0x00000000fffff984 */ /* 0x000fe20000000800 */
[----:B------:R-:W-:Y:S04]  /*1930*/  LDGSTS.E.BYPASS.128 [R11], desc[UR20][R14.64+0xc0], !P0 ;  /* 0x000000c00e0b7fae */ /* 0x000fe8000c101c54 */
[----:B------:R-:W0:Y:S04]  /*1940*/  LDGDEPBAR ;  /* 0x00000000000079af */ /* 0x000e280000000000 */
[----:B------:R-:W-:Y:S04]  /*1950*/  LDGSTS.E.BYPASS.128 [R13], desc[UR20][R16.64+0xc0], !P0 ;  /* 0x000000c0100d7fae */ /* 0x000fe8000c101c54 */
[----:B------:R2:W-:Y:S01]  /*1960*/  LDGSTS.E.BYPASS.128 [R23], desc[UR20][R18.64+0xc0], !P0 ;  /* 0x000000c012177fae */ /* 0x0005e2000c101c54 */
[----:B------:R-:W-:-:S03]  /*1970*/  ISETP.GE.U32.AND P0, PT, R9, 0xfe0, PT ;  /* 0x00000fe00900780c */ /* 0x000fc60003f06070 */
[----:B------:R-:W0:Y:S01]  /*1980*/  LDGDEPBAR ;  /* 0x00000000000079af */ /* 0x000e220000000000 */
[----:B--2---:R-:W-:-:S05]  /*1990*/  IADD3 R23, P2, R16, 0x100, RZ ;  /* 0x0000010010177810 */ /* 0x004fca0007f5e0ff */
[----:B------:R-:W-:-:S04]  /*19a0*/  IMAD.X R58, RZ, RZ, R17, P2 ;  /* 0x000000ffff3a7224 */ /* 0x000fc800010e0611 */
[----:B------:R-:W-:Y:S05]  /*19b0*/  @!P0 BRA `(.L_x_0) ;  /* 0xfffffff0004c8947 */ /* 0x000fea000383ffff */
[----:B------:R-:W-:Y:S02]  /*19c0*/  WARPGROUP.DEPBAR.LE gsb0, 0x0 ;  /* 0x00008000000079c5 */ /* 0x000fe40000010000 */
[----:B------:R-:W-:-:S04]  /*19d0*/  DEPBAR.LE SB0, 0x0 ;  /* 0x000080000000791a */ /* 0x000fc80000000000 */
[C---:B------:R-:W-:Y:S01]  /*19e0*/  IMAD.SHL.U32 R6, R22.reuse, 0x10, RZ ;  /* 0x0000001016067824 */ /* 0x040fe200078e00ff */
[----:B------:R-:W-:Y:S01]  /*19f0*/  SHF.R.U32.HI R5, RZ, 0x1, R2 ;  /* 0x00000001ff057819 */ /* 0x000fe20000011602 */
[----:B------:R-:W-:Y:S01]  /*1a00*/  IMAD.SHL.U32 R22, R22, 0x2, RZ ;  /* 0x0000000216167824 */ /* 0x000fe200078e00ff */
[----:B------:R-:W-:Y:S02]  /*1a10*/  F2FP.BF16.F32.PACK_AB R24, R25, R24 ;  /* 0x000000181918723e */ /* 0x000fe400000010ff */
[----:B------:R-:W-:Y:S02]  /*1a20*/  LOP3.LUT R9, R6, 0x30, RZ, 0xc0, !PT ;  /* 0x0000003006097812 */ /* 0x000fe400078ec0ff */
[----:B------:R-:W-:Y:S02]  /*1a30*/  LOP3.LUT R6, R5, 0x48, RZ, 0xc0, !PT ;  /* 0x0000004805067812 */ /* 0x000fe400078ec0ff */
[----:B------:R-:W-:Y:S02]  /*1a40*/  LOP3.LUT R9, R9, 0xf, R2, 0xf8, !PT ;  /* 0x0000000f09097812 */ /* 0x000fe400078ef802 */
[----:B------:R-:W-:-:S02]  /*1a50*/  F2FP.BF16.F32.PACK_AB R25, R27, R26 ;  /* 0x0000001a1b19723e */ /* 0x000fc400000010ff */
[----:B------:R-:W-:Y:S01]  /*1a60*/  F2FP.BF16.F32.PACK_AB R32, R33, R32 ;  /* 0x000000202120723e */ /* 0x000fe200000010ff */
[----:B------:R-:W-:Y:S01]  /*1a70*/  IMAD R6, R9, 0x88, R6 ;  /* 0x0000008809067824 */ /* 0x000fe200078e0206 */
[----:B------:R-:W-:Y:S02]  /*1a80*/  F2FP.BF16.F32.PACK_AB R26, R29, R28 ;  /* 0x0000001c1d1a723e */ /* 0x000fe400000010ff */
[----:B------:R-:W-:Y:S02]  /*1a90*/  F2FP.BF16.F32.PACK_AB R27, R31, R30 ;  /* 0x0000001e1f1b723e */ /* 0x000fe400000010ff */
[----:B------:R-:W-:Y:S02]  /*1aa0*/  F2FP.BF16.F32.PACK_AB R33, R35, R34 ;  /* 0x000000222321723e */ /* 0x000fe400000010ff */
[----:B------:R-:W-:Y:S02]  /*1ab0*/  F2FP.BF16.F32.PACK_AB R40, R41, R40 ;  /* 0x000000282928723e */ /* 0x000fe400000010ff */
[----:B------:R-:W-:Y:S01]  /*1ac0*/  LEA R6, R6, UR6, 0x1 ;  /* 0x0000000606067c11 */ /* 0x000fe2000f8e08ff */
[----:B------:R-:W-:Y:S01]  /*1ad0*/  BAR.SYNC.DEFER_BLOCKING 0x0 ;  /* 0x0000000000007b1d */ /* 0x000fe20000010000 */
[----:B------:R-:W-:-:S02]  /*1ae0*/  F2FP.BF16.F32.PACK_AB R34, R37, R36 ;  /* 0x000000242522723e */ /* 0x000fc400000010ff */
[----:B------:R-:W-:Y:S02]  /*1af0*/  F2FP.BF16.F32.PACK_AB R35, R39, R38 ;  /* 0x000000262723723e */ /* 0x000fe400000010ff */
[----:B------:R-:W-:Y:S02]  /*1b00*/  F2FP.BF16.F32.PACK_AB R41, R43, R42 ;  /* 0x0000002a2b29723e */ /* 0x000fe400000010ff */
[----:B------:R-:W-:Y:S02]  /*1b10*/  F2FP.BF16.F32.PACK_AB R48, R49, R48 ;  /* 0x000000303130723e */ /* 0x000fe400000010ff */
[----:B------:R-:W-:Y:S02]  /*1b20*/  F2FP.BF16.F32.PACK_AB R42, R45, R44 ;  /* 0x0000002c2d2a723e */ /* 0x000fe400000010ff */
[----:B------:R-:W-:Y:S02]  /*1b30*/  F2FP.BF16.F32.PACK_AB R43, R47, R46 ;  /* 0x0000002e2f2b723e */ /* 0x000fe400000010ff */
[----:B------:R-:W-:-:S02]  /*1b40*/  F2FP.BF16.F32.PACK_AB R49, R51, R50 ;  /* 0x000000323331723e */ /* 0x000fc400000010ff */
[----:B------:R-:W-:Y:S02]  /*1b50*/  F2FP.BF16.F32.PACK_AB R50, R53, R52 ;  /* 0x000000343532723e */ /* 0x000fe400000010ff */
[----:B------:R-:W-:Y:S02]  /*1b60*/  F2FP.BF16.F32.PACK_AB R51, R55, R54 ;  /* 0x000000363733723e */ /* 0x000fe400000010ff */
[----:B------:R-:W-:Y:S02]  /*1b70*/  LOP3.LUT R21, R21, 0xe, R22, 0xf8, !PT ;  /* 0x0000000e15157812 */ /* 0x000fe400078ef816 */
[----:B------:R-:W-:Y:S02]  /*1b80*/  LOP3.LUT R2, R4, 0x78, RZ, 0xc0, !PT ;  /* 0x0000007804027812 */ /* 0x000fe400078ec0ff */
[----:B------:R-:W-:Y:S01]  /*1b90*/  LOP3.LUT R4, R3, 0x78, R4, 0xf8, !PT ;  /* 0x0000007803047812 */ /* 0x000fe200078ef804 */
[----:B------:R2:W-:Y:S01]  /*1ba0*/  STSM.16.M88.4 [R6], R24 ;  /* 0x0000001806007844 */ /* 0x0005e20000000200 */
[----:B------:R-:W-:Y:S01]  /*1bb0*/  LOP3.LUT R3, R7, 0x10, RZ, 0xfc, !PT ;  /* 0x0000001007037812 */ /* 0x000fe200078efcff */
[----:B------:R-:W-:Y:S01]  /*1bc0*/  IMAD R2, R21, 0x88, R2 ;  /* 0x0000008815027824 */ /* 0x000fe200078e0202 */
[----:B------:R-:W-:Y:S01]  /*1bd0*/  ISETP.GE.AND P0, PT, R4, 0xc00, PT ;  /* 0x00000c000400780c */ /* 0x000fe20003f06270 */
[----:B------:R-:W-:Y:S01]  /*1be0*/  STSM.16.M88.4 [R6+0x20], R32 ;  /* 0x0000202006007844 */ /* 0x000fe20000000200 */
[----:B------:R-:W3:Y:S01]  /*1bf0*/  LDC.64 R20, c[0x0][0x220] ;  /* 0x00008800ff147b82 */ /* 0x000ee20000000a00 */
[C---:B------:R-:W-:Y:S01]  /*1c00*/  LOP3.LUT R5, R7.reuse, 0x20, RZ, 0xfc, !PT ;  /* 0x0000002007057812 */ /* 0x040fe200078efcff */
[----:B------:R-:W-:Y:S01]  /*1c10*/  IMAD R23, R7, 0xc00, R4 ;  /* 0x00000c0007177824 */ /* 0x000fe200078e0204 */
[----:B------:R-:W-:Y:S01]  /*1c20*/  STSM.16.M88.4 [R6+0x40], R40 ;  /* 0x0000402806007844 */ /* 0x000fe20000000200 */
[----:B------:R-:W-:-:S02]  /*1c30*/  LEA R22, R2, UR6, 0x1 ;  /* 0x0000000602167c11 */ /* 0x000fc4000f8e08ff */
[CC--:B------:R-:W-:Y:S01]  /*1c40*/  ISETP.LT.AND P3, PT, R7.reuse, R0.reuse, !P0 ;  /* 0x000000000700720c */ /* 0x0c0fe20004761270 */
[----:B------:R4:W-:Y:S01]  /*1c50*/  STSM.16.M88.4 [R6+0x60], R48 ;  /* 0x0000603006007844 */ /* 0x0009e20000000200 */
[----:B------:R-:W-:Y:S01]  /*1c60*/  LOP3.LUT R7, R7, 0x30, RZ, 0xfc, !PT ;  /* 0x0000003007077812 */ /* 0x000fe200078efcff */
[----:B------:R-:W-:Y:S01]  /*1c70*/  BAR.SYNC.DEFER_BLOCKING 0x0 ;  /* 0x0000000000007b1d */ /* 0x000fe20000010000 */
[-C--:B------:R-:W-:Y:S01]  /*1c80*/  ISETP.LT.AND P2, PT, R3, R0.reuse, !P0 ;  /* 0x000000000300720c */ /* 0x080fe20004741270 */
[----:B--2---:R-:W-:Y:S01]  /*1c90*/  VIADD R25, R23, 0x18000 ;  /* 0x0001800017197836 */ /* 0x004fe20000000000 */
[-C--:B------:R-:W-:Y:S01]  /*1ca0*/  ISETP.LT.AND P1, PT, R5, R0.reuse, !P0 ;  /* 0x000000000500720c */ /* 0x080fe20004721270 */
[----:B------:R-:W-:Y:S01]  /*1cb0*/  VIADD R5, R23, 0xc000 ;  /* 0x0000c00017057836 */ /* 0x000fe20000000000 */
[----:B------:R-:W-:Y:S01]  /*1cc0*/  ISETP.LT.AND P0, PT, R7, R0, !P0 ;  /* 0x000000000700720c */ /* 0x000fe20004701270 */
[----:B---3--:R-:W-:-:S04]  /*1cd0*/  IMAD.WIDE R2, R23, 0x2, R20 ;  /* 0x0000000217027825 */ /* 0x008fc800078e0214 */
[----:B------:R-:W-:-:S04]  /*1ce0*/  IMAD.WIDE R4, R5, 0x2, R20 ;  /* 0x0000000205047825 */ /* 0x000fc800078e0214 */
[----:B----4-:R-:W-:Y:S01]  /*1cf0*/  IMAD.WIDE R6, R25, 0x2, R20 ;  /* 0x0000000219067825 */ /* 0x010fe200078e0214 */
[----:B------:R-:W2:Y:S04]  /*1d00*/  LDS.128 R16, [R22] ;  /* 0x0000000016107984 */ /* 0x000ea80000000c00 */
[----:B------:R-:W3:Y:S04]  /*1d10*/  LDS.128 R12, [R22+0x1100] ;  /* 0x00110000160c7984 */ /* 0x000ee80000000c00 */
[----:B------:R-:W4:Y:S04]  /*1d20*/  LDS.128 R8, [R22+0x2200] ;  /* 0x0022000016087984 */ /* 0x000f280000000c00 */
[----:B--2---:R2:W-:Y:S04]  /*1d30*/  @P3 STG.E.128 desc[UR20][R2.64], R16 ;  /* 0x0000001002003986 */ /* 0x0045e8000c101d14 */
[----:B---3--:R2:W-:Y:S04]  /*1d40*/  @P2 STG.E.128 desc[UR20][R4.64], R12 ;  /* 0x0000000c04002986 */ /* 0x0085e8000c101d14 */
[----:B----4-:R2:W-:Y:S01]  /*1d50*/  @P1 STG.E.128 desc[UR20][R6.64], R8 ;  /* 0x0000000806001986 */ /* 0x0105e2000c101d14 */
[----:B------:R-:W-:Y:S05]  /*1d60*/  @!P0 EXIT ;  /* 0x000000000000894d */ /* 0x000fea0003800000 */
[----:B--2---:R-:W1:Y:S01]  /*1d70*/  LDS.128 R4, [R22+0x3300] ;  /* 0x0033000016047984 */ /* 0x004e620000000c00 */
[----:B------:R-:W-:-:S04]  /*1d80*/  VIADD R23, R23, 0x24000 ;  /* 0x0002400017177836 */ /* 0x000fc80000000000 */
[----:B------:R-:W-:-:S05]  /*1d90*/  IMAD.WIDE R20, R23, 0x2, R20 ;  /* 0x0000000217147825 */ /* 0x000fca00078e0214 */
[----:B-1----:R-:W-:Y:S01]  /*1da0*/  STG.E.128 desc[UR20][R20.64], R4 ;  /* 0x0000000414007986 */ /* 0x002fe2000c101d14 */
[----:B------:R-:W-:Y:S05]  /*1db0*/  EXIT ;  /* 0x000000000000794d */ /* 0x000fea0003800000 */
.L_x_1:
[----:B------:R-:W-:-:S00]  /*1dc0*/  BRA `(.L_x_1) ;  /* 0xfffffffc00fc7947 */ /* 0x000fc0000383ffff */
[----:B------:R-:W-:-:S00]  /*1dd0*/  NOP ;  /* 0x0000000000007918 */ /* 0x000fc00000000000 */
        /* <DEDUP_REMOVED lines=10> */
.L_x_2:


//--------------------- .nv.shared.triton_mm      --------------------------
	.section	.nv.shared.triton_mm,"aw",@nobits
	.sectionflags	@""
	.align	16
	.zero		1024


//--------------------- .nv.constant0.triton_mm   --------------------------
	.section	.nv.constant0.triton_mm,"a",@progbits
	.sectionflags	@""
	.align	4
.nv.constant0.triton_mm:
	.zero		556
